//
// Generated by NVIDIA NVVM Compiler
//
// Compiler Build ID: CL-36424714
// Cuda compilation tools, release 13.0, V13.0.88
// Based on NVVM 20.0.0
//

.version 9.0
.target sm_100
.address_size 64

	// .globl	_Z15gaussian_kernelPfif
// _ZZ14calculate_psnrPKfS0_iPfE10mse_shared has been demoted
// _ZZ14calculate_ssimPKfS0_iPfE11ssim_shared has been demoted

.visible .entry _Z15gaussian_kernelPfif(
	.param .u64 .ptr .align 1 _Z15gaussian_kernelPfif_param_0,
	.param .u32 _Z15gaussian_kernelPfif_param_1,
	.param .f32 _Z15gaussian_kernelPfif_param_2
)
{
	.reg .pred 	%p<2>;
	.reg .b32 	%r<12>;
	.reg .b32 	%f<22>;
	.reg .b64 	%rd<5>;

	ld.param.u64 	%rd1, [_Z15gaussian_kernelPfif_param_0];
	ld.param.u32 	%r2, [_Z15gaussian_kernelPfif_param_1];
	ld.param.f32 	%f1, [_Z15gaussian_kernelPfif_param_2];
	mov.u32 	%r3, %tid.x;
	mov.u32 	%r4, %ntid.x;
	mov.u32 	%r5, %ctaid.x;
	mad.lo.s32 	%r1, %r4, %r5, %r3;
	setp.ge.s32 	%p1, %r1, %r2;
	@%p1 bra 	$L__BB0_2;
	cvta.to.global.u64 	%rd2, %rd1;
	shr.u32 	%r6, %r2, 31;
	add.s32 	%r7, %r2, %r6;
	shr.s32 	%r8, %r7, 1;
	sub.s32 	%r9, %r1, %r8;
	cvt.rn.f32.s32 	%f2, %r9;
	neg.f32 	%f3, %f2;
	mul.f32 	%f4, %f3, %f2;
	add.f32 	%f5, %f1, %f1;
	mul.f32 	%f6, %f1, %f5;
	div.rn.f32 	%f7, %f4, %f6;
	fma.rn.f32 	%f8, %f7, 0f3BBB989D, 0f3F000000;
	cvt.sat.f32.f32 	%f9, %f8;
	mov.f32 	%f10, 0f4B400001;
	mov.f32 	%f11, 0f437C0000;
	fma.rm.f32 	%f12, %f9, %f11, %f10;
	add.f32 	%f13, %f12, 0fCB40007F;
	neg.f32 	%f14, %f13;
	fma.rn.f32 	%f15, %f7, 0f3FB8AA3B, %f14;
	fma.rn.f32 	%f16, %f7, 0f32A57060, %f15;
	mov.b32 	%r10, %f12;
	shl.b32 	%r11, %r10, 23;
	mov.b32 	%f17, %r11;
	ex2.approx.ftz.f32 	%f18, %f16;
	mul.f32 	%f19, %f18, %f17;
	mul.f32 	%f20, %f1, 0f40206C99;
	div.rn.f32 	%f21, %f19, %f20;
	mul.wide.s32 	%rd3, %r1, 4;
	add.s64 	%rd4, %rd2, %rd3;
	st.global.f32 	[%rd4], %f21;
$L__BB0_2:
	ret;

}
	// .globl	_Z14calculate_psnrPKfS0_iPf
.visible .entry _Z14calculate_psnrPKfS0_iPf(
	.param .u64 .ptr .align 1 _Z14calculate_psnrPKfS0_iPf_param_0,
	.param .u64 .ptr .align 1 _Z14calculate_psnrPKfS0_iPf_param_1,
	.param .u32 _Z14calculate_psnrPKfS0_iPf_param_2,
	.param .u64 .ptr .align 1 _Z14calculate_psnrPKfS0_iPf_param_3
)
{
	.reg .pred 	%p<8>;
	.reg .b32 	%r<39>;
	.reg .b32 	%f<33>;
	.reg .b64 	%rd<10>;
	// demoted variable
	.shared .align 4 .b8 _ZZ14calculate_psnrPKfS0_iPfE10mse_shared[64];
	ld.param.u64 	%rd1, [_Z14calculate_psnrPKfS0_iPf_param_0];
	ld.param.u64 	%rd2, [_Z14calculate_psnrPKfS0_iPf_param_1];
	ld.param.u32 	%r20, [_Z14calculate_psnrPKfS0_iPf_param_2];
	ld.param.u64 	%rd3, [_Z14calculate_psnrPKfS0_iPf_param_3];
	mov.u32 	%r1, %tid.x;
	mov.u32 	%r2, %ntid.x;
	mov.u32 	%r21, %ctaid.x;
	mul.lo.s32 	%r3, %r2, %r21;
	add.s32 	%r4, %r3, %r1;
	setp.ge.s32 	%p1, %r4, %r20;
	mov.f32 	%f27, 0f00000000;
	@%p1 bra 	$L__BB1_2;
	cvta.to.global.u64 	%rd4, %rd1;
	cvta.to.global.u64 	%rd5, %rd2;
	mul.wide.s32 	%rd6, %r4, 4;
	add.s64 	%rd7, %rd4, %rd6;
	ld.global.f32 	%f11, [%rd7];
	add.s64 	%rd8, %rd5, %rd6;
	ld.global.f32 	%f12, [%rd8];
	sub.f32 	%f27, %f11, %f12;
$L__BB1_2:
	mul.f32 	%f13, %f27, %f27;
	shl.b32 	%r22, %r1, 2;
	mov.u32 	%r23, _ZZ14calculate_psnrPKfS0_iPfE10mse_shared;
	add.s32 	%r24, %r23, %r22;
	st.shared.f32 	[%r24], %f13;
	bar.sync 	0;
	setp.ne.s32 	%p2, %r1, 0;
	@%p2 bra 	$L__BB1_11;
	setp.ge.u32 	%p3, %r3, %r20;
	mov.f32 	%f32, 0f00000000;
	@%p3 bra 	$L__BB1_10;
	not.b32 	%r26, %r3;
	add.s32 	%r27, %r20, %r26;
	add.s32 	%r28, %r2, -1;
	min.u32 	%r29, %r27, %r28;
	add.s32 	%r5, %r29, 1;
	and.b32  	%r6, %r5, 3;
	setp.lt.u32 	%p4, %r29, 3;
	mov.f32 	%f32, 0f00000000;
	mov.b32 	%r36, 0;
	@%p4 bra 	$L__BB1_7;
	and.b32  	%r36, %r5, -4;
	add.s32 	%r34, %r23, 8;
	neg.s32 	%r35, %r36;
	mov.f32 	%f32, 0f00000000;
$L__BB1_6:
	ld.shared.f32 	%f18, [%r34+-8];
	add.f32 	%f19, %f32, %f18;
	ld.shared.f32 	%f20, [%r34+-4];
	add.f32 	%f21, %f19, %f20;
	ld.shared.f32 	%f22, [%r34];
	add.f32 	%f23, %f21, %f22;
	ld.shared.f32 	%f24, [%r34+4];
	add.f32 	%f32, %f23, %f24;
	add.s32 	%r35, %r35, 4;
	add.s32 	%r34, %r34, 16;
	setp.ne.s32 	%p5, %r35, 0;
	@%p5 bra 	$L__BB1_6;
$L__BB1_7:
	setp.eq.s32 	%p6, %r6, 0;
	@%p6 bra 	$L__BB1_10;
	shl.b32 	%r32, %r36, 2;
	add.s32 	%r38, %r23, %r32;
	neg.s32 	%r37, %r6;
$L__BB1_9:
	.pragma "nounroll";
	ld.shared.f32 	%f25, [%r38];
	add.f32 	%f32, %f32, %f25;
	add.s32 	%r38, %r38, 4;
	add.s32 	%r37, %r37, 1;
	setp.ne.s32 	%p7, %r37, 0;
	@%p7 bra 	$L__BB1_9;
$L__BB1_10:
	cvta.to.global.u64 	%rd9, %rd3;
	atom.global.add.f32 	%f26, [%rd9], %f32;
$L__BB1_11:
	ret;

}
	// .globl	_Z14calculate_ssimPKfS0_iPf
.visible .entry _Z14calculate_ssimPKfS0_iPf(
	.param .u64 .ptr .align 1 _Z14calculate_ssimPKfS0_iPf_param_0,
	.param .u64 .ptr .align 1 _Z14calculate_ssimPKfS0_iPf_param_1,
	.param .u32 _Z14calculate_ssimPKfS0_iPf_param_2,
	.param .u64 .ptr .align 1 _Z14calculate_ssimPKfS0_iPf_param_3
)
{
	.reg .pred 	%p<8>;
	.reg .b32 	%r<43>;
	.reg .b32 	%f<41>;
	.reg .b64 	%rd<10>;
	// demoted variable
	.shared .align 4 .b8 _ZZ14calculate_ssimPKfS0_iPfE11ssim_shared[64];
	ld.param.u64 	%rd1, [_Z14calculate_ssimPKfS0_iPf_param_0];
	ld.param.u64 	%rd2, [_Z14calculate_ssimPKfS0_iPf_param_1];
	ld.param.u32 	%r20, [_Z14calculate_ssimPKfS0_iPf_param_2];
	ld.param.u64 	%rd3, [_Z14calculate_ssimPKfS0_iPf_param_3];
	mov.u32 	%r1, %tid.x;
	mov.u32 	%r2, %ntid.x;
	mov.u32 	%r21, %ctaid.x;
	mul.lo.s32 	%r3, %r2, %r21;
	add.s32 	%r4, %r3, %r1;
	setp.ge.s32 	%p1, %r4, %r20;
	@%p1 bra 	$L__BB2_2;
	cvta.to.global.u64 	%rd4, %rd1;
	cvta.to.global.u64 	%rd5, %rd2;
	mul.wide.s32 	%rd6, %r4, 4;
	add.s64 	%rd7, %rd4, %rd6;
	ld.global.f32 	%f8, [%rd7];
	add.s64 	%rd8, %rd5, %rd6;
	ld.global.f32 	%f9, [%rd8];
	mul.f32 	%f10, %f9, %f9;
	mul.f32 	%f11, %f8, %f9;
	add.f32 	%f12, %f8, %f8;
	fma.rn.f32 	%f13, %f12, %f9, 0f38D1B717;
	fma.rn.f32 	%f14, %f11, 0f40000000, 0f3A6BEDFA;
	mul.f32 	%f15, %f13, %f14;
	fma.rn.f32 	%f16, %f8, %f8, %f10;
	add.f32 	%f17, %f16, 0f38D1B717;
	add.f32 	%f18, %f16, 0f3A6BEDFA;
	mul.f32 	%f19, %f17, %f18;
	min.f32 	%f20, %f19, 0f7F7FFFFF;
	max.f32 	%f21, %f20, 0f358637BD;
	div.rn.f32 	%f22, %f15, %f21;
	shl.b32 	%r26, %r1, 2;
	mov.u32 	%r27, _ZZ14calculate_ssimPKfS0_iPfE11ssim_shared;
	add.s32 	%r28, %r27, %r26;
	st.shared.f32 	[%r28], %f22;
	bra.uni 	$L__BB2_3;
$L__BB2_2:
	shl.b32 	%r22, %r1, 2;
	mov.u32 	%r23, _ZZ14calculate_ssimPKfS0_iPfE11ssim_shared;
	add.s32 	%r24, %r23, %r22;
	mov.b32 	%r25, 0;
	st.shared.u32 	[%r24], %r25;
$L__BB2_3:
	bar.sync 	0;
	setp.ne.s32 	%p2, %r1, 0;
	@%p2 bra 	$L__BB2_12;
	setp.ge.u32 	%p3, %r3, %r20;
	mov.f32 	%f40, 0f00000000;
	@%p3 bra 	$L__BB2_11;
	not.b32 	%r30, %r3;
	add.s32 	%r31, %r20, %r30;
	add.s32 	%r32, %r2, -1;
	min.u32 	%r33, %r31, %r32;
	add.s32 	%r5, %r33, 1;
	and.b32  	%r6, %r5, 3;
	setp.lt.u32 	%p4, %r33, 3;
	mov.f32 	%f40, 0f00000000;
	mov.b32 	%r40, 0;
	@%p4 bra 	$L__BB2_8;
	and.b32  	%r40, %r5, -4;
	mov.u32 	%r35, _ZZ14calculate_ssimPKfS0_iPfE11ssim_shared;
	add.s32 	%r38, %r35, 8;
	neg.s32 	%r39, %r40;
	mov.f32 	%f40, 0f00000000;
$L__BB2_7:
	ld.shared.f32 	%f27, [%r38+-8];
	add.f32 	%f28, %f40, %f27;
	ld.shared.f32 	%f29, [%r38+-4];
	add.f32 	%f30, %f28, %f29;
	ld.shared.f32 	%f31, [%r38];
	add.f32 	%f32, %f30, %f31;
	ld.shared.f32 	%f33, [%r38+4];
	add.f32 	%f40, %f32, %f33;
	add.s32 	%r39, %r39, 4;
	add.s32 	%r38, %r38, 16;
	setp.ne.s32 	%p5, %r39, 0;
	@%p5 bra 	$L__BB2_7;
$L__BB2_8:
	setp.eq.s32 	%p6, %r6, 0;
	@%p6 bra 	$L__BB2_11;
	shl.b32 	%r36, %r40, 2;
	mov.u32 	%r37, _ZZ14calculate_ssimPKfS0_iPfE11ssim_shared;
	add.s32 	%r42, %r37, %r36;
	neg.s32 	%r41, %r6;
$L__BB2_10:
	.pragma "nounroll";
	ld.shared.f32 	%f34, [%r42];
	add.f32 	%f40, %f40, %f34;
	add.s32 	%r42, %r42, 4;
	add.s32 	%r41, %r41, 1;
	setp.ne.s32 	%p7, %r41, 0;
	@%p7 bra 	$L__BB2_10;
$L__BB2_11:
	cvta.to.global.u64 	%rd9, %rd3;
	atom.global.add.f32 	%f35, [%rd9], %f40;
$L__BB2_12:
	ret;

}


// ===== COMPILED SASS (sm_100) =====

	.target	sm_100

	.elftype	@"ET_EXEC"


//--------------------- .note.nv.tkinfo           --------------------------
	.section	.note.nv.tkinfo,"",@"SHT_NOTE"
	.sectionflags	@"SHF_NOTE_NV_TKINFO"
	.tkinfo
        /*0018*/ 	.word	0x00000002
        /*0030*/ 	.string	""
        /*0030*/ 	.string	"ptxas"
        /*0030*/ 	.string	"Cuda compilation tools, release 13.0, V13.0.88"
        /*0030*/ 	.string	"Build cuda_13.0.r13.0/compiler.36424714_0"
        /*0030*/ 	.string	"-arch sm_100 -m 64 "



//--------------------- .note.nv.cuinfo           --------------------------
	.section	.note.nv.cuinfo,"",@"SHT_NOTE"
	.sectionflags	@"SHF_NOTE_NV_CUINFO"
        /*0018*/ 	.short	0x0002
        /*001a*/ 	.short	0x0064
        /*001c*/ 	.short	0x0082
	.zero		2


//--------------------- .nv.info                  --------------------------
	.section	.nv.info,"",@"SHT_CUDA_INFO"
	.align	4


	//----- nvinfo : EIATTR_REGCOUNT
	.align		4
        /*0000*/ 	.byte	0x04, 0x2f
        /*0002*/ 	.short	(.L_1 - .L_0)
	.align		4
.L_0:
        /*0004*/ 	.word	index@(_Z15gaussian_kernelPfif)
        /*0008*/ 	.word	0x0000000f


	//----- nvinfo : EIATTR_FRAME_SIZE
	.align		4
.L_1:
        /*000c*/ 	.byte	0x04, 0x11
        /*000e*/ 	.short	(.L_3 - .L_2)
	.align		4
.L_2:
        /*0010*/ 	.word	index@($__internal_1_$__cuda_sm3x_div_rn_noftz_f32_slowpath)
        /*0014*/ 	.word	0x00000000


	//----- nvinfo : EIATTR_FRAME_SIZE
	.align		4
.L_3:
        /*0018*/ 	.byte	0x04, 0x11
        /*001a*/ 	.short	(.L_5 - .L_4)
	.align		4
.L_4:
        /*001c*/ 	.word	index@(_Z15gaussian_kernelPfif)
        /*0020*/ 	.word	0x00000000


	//----- nvinfo : EIATTR_REGCOUNT
	.align		4
.L_5:
        /*0024*/ 	.byte	0x04, 0x2f
        /*0026*/ 	.short	(.L_7 - .L_6)
	.align		4
.L_6:
        /*0028*/ 	.word	index@(_Z14calculate_psnrPKfS0_iPf)
        /*002c*/ 	.word	0x00000014


	//----- nvinfo : EIATTR_FRAME_SIZE
	.align		4
.L_7:
        /*0030*/ 	.byte	0x04, 0x11
        /*0032*/ 	.short	(.L_9 - .L_8)
	.align		4
.L_8:
        /*0034*/ 	.word	index@(_Z14calculate_psnrPKfS0_iPf)
        /*0038*/ 	.word	0x00000000


	//----- nvinfo : EIATTR_REGCOUNT
	.align		4
.L_9:
        /*003c*/ 	.byte	0x04, 0x2f
        /*003e*/ 	.short	(.L_11 - .L_10)
	.align		4
.L_10:
        /*0040*/ 	.word	index@(_Z14calculate_ssimPKfS0_iPf)
        /*0044*/ 	.word	0x00000014


	//----- nvinfo : EIATTR_FRAME_SIZE
	.align		4
.L_11:
        /*0048*/ 	.byte	0x04, 0x11
        /*004a*/ 	.short	(.L_13 - .L_12)
	.align		4
.L_12:
        /*004c*/ 	.word	index@($__internal_0_$__cuda_sm3x_div_rn_noftz_f32_slowpath)
        /*0050*/ 	.word	0x00000000


	//----- nvinfo : EIATTR_FRAME_SIZE
	.align		4
.L_13:
        /*0054*/ 	.byte	0x04, 0x11
        /*0056*/ 	.short	(.L_15 - .L_14)
	.align		4
.L_14:
        /*0058*/ 	.word	index@(_Z14calculate_ssimPKfS0_iPf)
        /*005c*/ 	.word	0x00000000


	//----- nvinfo : EIATTR_MIN_STACK_SIZE
	.align		4
.L_15:
        /*0060*/ 	.byte	0x04, 0x12
        /*0062*/ 	.short	(.L_17 - .L_16)
	.align		4
.L_16:
        /*0064*/ 	.word	index@(_Z14calculate_ssimPKfS0_iPf)
        /*0068*/ 	.word	0x00000000


	//----- nvinfo : EIATTR_MIN_STACK_SIZE
	.align		4
.L_17:
        /*006c*/ 	.byte	0x04, 0x12
        /*006e*/ 	.short	(.L_19 - .L_18)
	.align		4
.L_18:
        /*0070*/ 	.word	index@(_Z14calculate_psnrPKfS0_iPf)
        /*0074*/ 	.word	0x00000000


	//----- nvinfo : EIATTR_MIN_STACK_SIZE
	.align		4
.L_19:
        /*0078*/ 	.byte	0x04, 0x12
        /*007a*/ 	.short	(.L_21 - .L_20)
	.align		4
.L_20:
        /*007c*/ 	.word	index@(_Z15gaussian_kernelPfif)
        /*0080*/ 	.word	0x00000000
.L_21:


//--------------------- .nv.compat                --------------------------
	.section	.nv.compat,"",@"SHT_CUDA_COMPAT_INFO"
	.align	4
        /*0000*/ 	.byte	0x02, 0x09, 0x00, 0x00, 0x02, 0x02, 0x01, 0x00, 0x02, 0x05, 0x05, 0x00, 0x03, 0x07, 0x01, 0x01
        /*0010*/ 	.byte	0x02, 0x03, 0x00, 0x00, 0x02, 0x06, 0x01, 0x00, 0x04, 0x0b, 0x08, 0x00, 0x01, 0x00, 0x00, 0x00
        /*0020*/ 	.byte	0x00, 0x00, 0x00, 0x00


//--------------------- .nv.info._Z14calculate_ssimPKfS0_iPf --------------------------
	.section	.nv.info._Z14calculate_ssimPKfS0_iPf,"",@"SHT_CUDA_INFO"
	.sectionflags	@""
	.align	4


	//----- nvinfo : EIATTR_CUDA_API_VERSION
	.align		4
        /*0000*/ 	.byte	0x04, 0x37
        /*0002*/ 	.short	(.L_23 - .L_22)
.L_22:
        /*0004*/ 	.word	0x00000082


	//----- nvinfo : EIATTR_KPARAM_INFO
	.align		4
.L_23:
        /*0008*/ 	.byte	0x04, 0x17
        /*000a*/ 	.short	(.L_25 - .L_24)
.L_24:
        /*000c*/ 	.word	0x00000000
        /*0010*/ 	.short	0x0003
        /*0012*/ 	.short	0x0018
        /*0014*/ 	.byte	0x00, 0xf5, 0x21, 0x00


	//----- nvinfo : EIATTR_KPARAM_INFO
	.align		4
.L_25:
        /*0018*/ 	.byte	0x04, 0x17
        /*001a*/ 	.short	(.L_27 - .L_26)
.L_26:
        /*001c*/ 	.word	0x00000000
        /*0020*/ 	.short	0x0002
        /*0022*/ 	.short	0x0010
        /*0024*/ 	.byte	0x00, 0xf0, 0x11, 0x00


	//----- nvinfo : EIATTR_KPARAM_INFO
	.align		4
.L_27:
        /*0028*/ 	.byte	0x04, 0x17
        /*002a*/ 	.short	(.L_29 - .L_28)
.L_28:
        /*002c*/ 	.word	0x00000000
        /*0030*/ 	.short	0x0001
        /*0032*/ 	.short	0x0008
        /*0034*/ 	.byte	0x00, 0xf5, 0x21, 0x00


	//----- nvinfo : EIATTR_KPARAM_INFO
	.align		4
.L_29:
        /*0038*/ 	.byte	0x04, 0x17
        /*003a*/ 	.short	(.L_31 - .L_30)
.L_30:
        /*003c*/ 	.word	0x00000000
        /*0040*/ 	.short	0x0000
        /*0042*/ 	.short	0x0000
        /*0044*/ 	.byte	0x00, 0xf5, 0x21, 0x00


	//----- nvinfo : EIATTR_SPARSE_MMA_MASK
	.align		4
.L_31:
        /*0048*/ 	.byte	0x03, 0x50
        /*004a*/ 	.short	0x0000


	//----- nvinfo : EIATTR_MAXREG_COUNT
	.align		4
        /*004c*/ 	.byte	0x03, 0x1b
        /*004e*/ 	.short	0x00ff


	//----- nvinfo : EIATTR_NUM_BARRIERS
	.align		4
        /*0050*/ 	.byte	0x02, 0x4c
        /*0052*/ 	.byte	0x01
	.zero		1


	//----- nvinfo : EIATTR_MERCURY_ISA_VERSION
	.align		4
        /*0054*/ 	.byte	0x03, 0x5f
        /*0056*/ 	.short	0x0101


	//----- nvinfo : EIATTR_VRC_CTA_INIT_COUNT
	.align		4
        /*0058*/ 	.byte	0x02, 0x4a
	.zero		1
	.zero		1


	//----- nvinfo : EIATTR_EXIT_INSTR_OFFSETS
	.align		4
        /*005c*/ 	.byte	0x04, 0x1c
        /*005e*/ 	.short	(.L_33 - .L_32)


	//   ....[0]....
.L_32:
        /*0060*/ 	.word	0x000003b0


	//   ....[1]....
        /*0064*/ 	.word	0x000009a0


	//----- nvinfo : EIATTR_CRS_STACK_SIZE
	.align		4
.L_33:
        /*0068*/ 	.byte	0x04, 0x1e
        /*006a*/ 	.short	(.L_35 - .L_34)
.L_34:
        /*006c*/ 	.word	0x00000000


	//----- nvinfo : EIATTR_CBANK_PARAM_SIZE
	.align		4
.L_35:
        /*0070*/ 	.byte	0x03, 0x19
        /*0072*/ 	.short	0x0020


	//----- nvinfo : EIATTR_PARAM_CBANK
	.align		4
        /*0074*/ 	.byte	0x04, 0x0a
        /*0076*/ 	.short	(.L_37 - .L_36)
	.align		4
.L_36:
        /*0078*/ 	.word	index@(.nv.constant0._Z14calculate_ssimPKfS0_iPf)
        /*007c*/ 	.short	0x0380
        /*007e*/ 	.short	0x0020


	//----- nvinfo : EIATTR_SW_WAR
	.align		4
.L_37:
        /*0080*/ 	.byte	0x04, 0x36
        /*0082*/ 	.short	(.L_39 - .L_38)
.L_38:
        /*0084*/ 	.word	0x00000008
.L_39:


//--------------------- .nv.info._Z14calculate_psnrPKfS0_iPf --------------------------
	.section	.nv.info._Z14calculate_psnrPKfS0_iPf,"",@"SHT_CUDA_INFO"
	.sectionflags	@""
	.align	4


	//----- nvinfo : EIATTR_CUDA_API_VERSION
	.align		4
        /*0000*/ 	.byte	0x04, 0x37
        /*0002*/ 	.short	(.L_41 - .L_40)
.L_40:
        /*0004*/ 	.word	0x00000082


	//----- nvinfo : EIATTR_KPARAM_INFO
	.align		4
.L_41:
        /*0008*/ 	.byte	0x04, 0x17
        /*000a*/ 	.short	(.L_43 - .L_42)
.L_42:
        /*000c*/ 	.word	0x00000000
        /*0010*/ 	.short	0x0003
        /*0012*/ 	.short	0x0018
        /*0014*/ 	.byte	0x00, 0xf5, 0x21, 0x00


	//----- nvinfo : EIATTR_KPARAM_INFO
	.align		4
.L_43:
        /*0018*/ 	.byte	0x04, 0x17
        /*001a*/ 	.short	(.L_45 - .L_44)
.L_44:
        /*001c*/ 	.word	0x00000000
        /*0020*/ 	.short	0x0002
        /*0022*/ 	.short	0x0010
        /*0024*/ 	.byte	0x00, 0xf0, 0x11, 0x00


	//----- nvinfo : EIATTR_KPARAM_INFO
	.align		4
.L_45:
        /*0028*/ 	.byte	0x04, 0x17
        /*002a*/ 	.short	(.L_47 - .L_46)
.L_46:
        /*002c*/ 	.word	0x00000000
        /*0030*/ 	.short	0x0001
        /*0032*/ 	.short	0x0008
        /*0034*/ 	.byte	0x00, 0xf5, 0x21, 0x00


	//----- nvinfo : EIATTR_KPARAM_INFO
	.align		4
.L_47:
        /*0038*/ 	.byte	0x04, 0x17
        /*003a*/ 	.short	(.L_49 - .L_48)
.L_48:
        /*003c*/ 	.word	0x00000000
        /*0040*/ 	.short	0x0000
        /*0042*/ 	.short	0x0000
        /*0044*/ 	.byte	0x00, 0xf5, 0x21, 0x00


	//----- nvinfo : EIATTR_SPARSE_MMA_MASK
	.align		4
.L_49:
        /*0048*/ 	.byte	0x03, 0x50
        /*004a*/ 	.short	0x0000


	//----- nvinfo : EIATTR_MAXREG_COUNT
	.align		4
        /*004c*/ 	.byte	0x03, 0x1b
        /*004e*/ 	.short	0x00ff


	//----- nvinfo : EIATTR_NUM_BARRIERS
	.align		4
        /*0050*/ 	.byte	0x02, 0x4c
        /*0052*/ 	.byte	0x01
	.zero		1


	//----- nvinfo : EIATTR_MERCURY_ISA_VERSION
	.align		4
        /*0054*/ 	.byte	0x03, 0x5f
        /*0056*/ 	.short	0x0101


	//----- nvinfo : EIATTR_VRC_CTA_INIT_COUNT
	.align		4
        /*0058*/ 	.byte	0x02, 0x4a
	.zero		1
	.zero		1


	//----- nvinfo : EIATTR_EXIT_INSTR_OFFSETS
	.align		4
        /*005c*/ 	.byte	0x04, 0x1c
        /*005e*/ 	.short	(.L_51 - .L_50)


	//   ....[0]....
.L_50:
        /*0060*/ 	.word	0x00000190


	//   ....[1]....
        /*0064*/ 	.word	0x00000770


	//----- nvinfo : EIATTR_CBANK_PARAM_SIZE
	.align		4
.L_51:
        /*0068*/ 	.byte	0x03, 0x19
        /*006a*/ 	.short	0x0020


	//----- nvinfo : EIATTR_PARAM_CBANK
	.align		4
        /*006c*/ 	.byte	0x04, 0x0a
        /*006e*/ 	.short	(.L_53 - .L_52)
	.align		4
.L_52:
        /*0070*/ 	.word	index@(.nv.constant0._Z14calculate_psnrPKfS0_iPf)
        /*0074*/ 	.short	0x0380
        /*0076*/ 	.short	0x0020


	//----- nvinfo : EIATTR_SW_WAR
	.align		4
.L_53:
        /*0078*/ 	.byte	0x04, 0x36
        /*007a*/ 	.short	(.L_55 - .L_54)
.L_54:
        /*007c*/ 	.word	0x00000008
.L_55:


//--------------------- .nv.info._Z15gaussian_kernelPfif --------------------------
	.section	.nv.info._Z15gaussian_kernelPfif,"",@"SHT_CUDA_INFO"
	.sectionflags	@""
	.align	4


	//----- nvinfo : EIATTR_CUDA_API_VERSION
	.align		4
        /*0000*/ 	.byte	0x04, 0x37
        /*0002*/ 	.short	(.L_57 - .L_56)
.L_56:
        /*0004*/ 	.word	0x00000082


	//----- nvinfo : EIATTR_KPARAM_INFO
	.align		4
.L_57:
        /*0008*/ 	.byte	0x04, 0x17
        /*000a*/ 	.short	(.L_59 - .L_58)
.L_58:
        /*000c*/ 	.word	0x00000000
        /*0010*/ 	.short	0x0002
        /*0012*/ 	.short	0x000c
        /*0014*/ 	.byte	0x00, 0xf0, 0x11, 0x00


	//----- nvinfo : EIATTR_KPARAM_INFO
	.align		4
.L_59:
        /*0018*/ 	.byte	0x04, 0x17
        /*001a*/ 	.short	(.L_61 - .L_60)
.L_60:
        /*001c*/ 	.word	0x00000000
        /*0020*/ 	.short	0x0001
        /*0022*/ 	.short	0x0008
        /*0024*/ 	.byte	0x00, 0xf0, 0x11, 0x00


	//----- nvinfo : EIATTR_KPARAM_INFO
	.align		4
.L_61:
        /*0028*/ 	.byte	0x04, 0x17
        /*002a*/ 	.short	(.L_63 - .L_62)
.L_62:
        /*002c*/ 	.word	0x00000000
        /*0030*/ 	.short	0x0000
        /*0032*/ 	.short	0x0000
        /*0034*/ 	.byte	0x00, 0xf5, 0x21, 0x00


	//----- nvinfo : EIATTR_SPARSE_MMA_MASK
	.align		4
.L_63:
        /*0038*/ 	.byte	0x03, 0x50
        /*003a*/ 	.short	0x0000


	//----- nvinfo : EIATTR_MAXREG_COUNT
	.align		4
        /*003c*/ 	.byte	0x03, 0x1b
        /*003e*/ 	.short	0x00ff


	//----- nvinfo : EIATTR_MERCURY_ISA_VERSION
	.align		4
        /*0040*/ 	.byte	0x03, 0x5f
        /*0042*/ 	.short	0x0101


	//----- nvinfo : EIATTR_VRC_CTA_INIT_COUNT
	.align		4
        /*0044*/ 	.byte	0x02, 0x4a
	.zero		1
	.zero		1


	//----- nvinfo : EIATTR_EXIT_INSTR_OFFSETS
	.align		4
        /*0048*/ 	.byte	0x04, 0x1c
        /*004a*/ 	.short	(.L_65 - .L_64)


	//   ....[0]....
.L_64:
        /*004c*/ 	.word	0x00000070


	//   ....[1]....
        /*0050*/ 	.word	0x000003b0


	//----- nvinfo : EIATTR_CRS_STACK_SIZE
	.align		4
.L_65:
        /*0054*/ 	.byte	0x04, 0x1e
        /*0056*/ 	.short	(.L_67 - .L_66)
.L_66:
        /*0058*/ 	.word	0x00000000


	//----- nvinfo : EIATTR_CBANK_PARAM_SIZE
	.align		4
.L_67:
        /*005c*/ 	.byte	0x03, 0x19
        /*005e*/ 	.short	0x0010


	//----- nvinfo : EIATTR_PARAM_CBANK
	.align		4
        /*0060*/ 	.byte	0x04, 0x0a
        /*0062*/ 	.short	(.L_69 - .L_68)
	.align		4
.L_68:
        /*0064*/ 	.word	index@(.nv.constant0._Z15gaussian_kernelPfif)
        /*0068*/ 	.short	0x0380
        /*006a*/ 	.short	0x0010


	//----- nvinfo : EIATTR_SW_WAR
	.align		4
.L_69:
        /*006c*/ 	.byte	0x04, 0x36
        /*006e*/ 	.short	(.L_71 - .L_70)
.L_70:
        /*0070*/ 	.word	0x00000008
.L_71:


//--------------------- .nv.callgraph             --------------------------
	.section	.nv.callgraph,"",@"SHT_CUDA_CALLGRAPH"
	.align	4
	.sectionentsize	8
	.align		4
        /*0000*/ 	.word	0x00000000
	.align		4
        /*0004*/ 	.word	0xffffffff
	.align		4
        /*0008*/ 	.word	0x00000000
	.align		4
        /*000c*/ 	.word	0xfffffffe
	.align		4
        /*0010*/ 	.word	0x00000000
	.align		4
        /*0014*/ 	.word	0xfffffffd
	.align		4
        /*0018*/ 	.word	0x00000000
	.align		4
        /*001c*/ 	.word	0xfffffffc


//--------------------- .text._Z14calculate_ssimPKfS0_iPf --------------------------
	.section	.text._Z14calculate_ssimPKfS0_iPf,"ax",@progbits
	.align	128
        .global         _Z14calculate_ssimPKfS0_iPf
        .type           _Z14calculate_ssimPKfS0_iPf,@function
        .size           _Z14calculate_ssimPKfS0_iPf,(.L_x_48 - _Z14calculate_ssimPKfS0_iPf)
        .other          _Z14calculate_ssimPKfS0_iPf,@"STO_CUDA_ENTRY STV_DEFAULT"
_Z14calculate_ssimPKfS0_iPf:
.text._Z14calculate_ssimPKfS0_iPf:
[----:B------:R-:W-:Y:S01]  /*0000*/  LDC R1, c[0x0][0x37c] ;  /* 0x0000df00ff017b82 */ /* 0x000fe20000000800 */
[----:B------:R-:W0:Y:S07]  /*0010*/  S2R R2, SR_TID.X ;  /* 0x0000000000027919 */ /* 0x000e2e0000002100 */
[----:B------:R-:W1:Y:S01]  /*0020*/  S2UR UR4, SR_CTAID.X ;  /* 0x00000000000479c3 */ /* 0x000e620000002500 */
[----:B------:R-:W1:Y:S01]  /*0030*/  LDCU UR7, c[0x0][0x360] ;  /* 0x00006c00ff0777ac */ /* 0x000e620008000800 */
[----:B------:R-:W-:Y:S01]  /*0040*/  BSSY.RECONVERGENT B0, `(.L_x_0) ;  /* 0x0000034000007945 */ /* 0x000fe20003800200 */
[----:B------:R-:W2:Y:S01]  /*0050*/  LDCU UR5, c[0x0][0x390] ;  /* 0x00007200ff0577ac */ /* 0x000ea20008000800 */
[----:B------:R-:W3:Y:S01]  /*0060*/  LDCU.64 UR8, c[0x0][0x358] ;  /* 0x00006b00ff0877ac */ /* 0x000ee20008000a00 */
[----:B-1----:R-:W-:-:S06]  /*0070*/  UIMAD UR4, UR7, UR4, URZ ;  /* 0x00000004070472a4 */ /* 0x002fcc000f8e02ff */
[----:B0-----:R-:W-:-:S05]  /*0080*/  VIADD R3, R2, UR4 ;  /* 0x0000000402037c36 */ /* 0x001fca0008000000 */
[----:B--2---:R-:W-:-:S13]  /*0090*/  ISETP.GE.AND P0, PT, R3, UR5, PT ;  /* 0x0000000503007c0c */ /* 0x004fda000bf06270 */
[----:B---3--:R-:W-:Y:S05]  /*00a0*/  @P0 BRA `(.L_x_1) ;  /* 0x00000000009c0947 */ /* 0x008fea0003800000 */
[----:B------:R-:W0:Y:S08]  /*00b0*/  LDC.64 R6, c[0x0][0x388] ;  /* 0x0000e200ff067b82 */ /* 0x000e300000000a00 */
[----:B------:R-:W1:Y:S01]  /*00c0*/  LDC.64 R4, c[0x0][0x380] ;  /* 0x0000e000ff047b82 */ /* 0x000e620000000a00 */
[----:B0-----:R-:W-:-:S06]  /*00d0*/  IMAD.WIDE R6, R3, 0x4, R6 ;  /* 0x0000000403067825 */ /* 0x001fcc00078e0206 */
[----:B------:R-:W2:Y:S01]  /*00e0*/  LDG.E R7, desc[UR8][R6.64] ;  /* 0x0000000806077981 */ /* 0x000ea2000c1e1900 */
[----:B-1----:R-:W-:-:S06]  /*00f0*/  IMAD.WIDE R4, R3, 0x4, R4 ;  /* 0x0000000403047825 */ /* 0x002fcc00078e0204 */
[----:B------:R-:W3:Y:S01]  /*0100*/  LDG.E R4, desc[UR8][R4.64] ;  /* 0x0000000804047981 */ /* 0x000ee2000c1e1900 */
[----:B------:R-:W-:Y:S01]  /*0110*/  BSSY.RECONVERGENT B1, `(.L_x_2) ;  /* 0x0000019000017945 */ /* 0x000fe20003800200 */
[----:B--2---:R-:W-:-:S04]  /*0120*/  FMUL R3, R7, R7 ;  /* 0x0000000707037220 */ /* 0x004fc80000400000 */
[----:B---3--:R-:W-:-:S04]  /*0130*/  FFMA R3, R4, R4, R3 ;  /* 0x0000000404037223 */ /* 0x008fc80000000003 */
[C---:B------:R-:W-:Y:S01]  /*0140*/  FADD R0, R3.reuse, 9.9999997473787516356e-05 ;  /* 0x38d1b71703007421 */ /* 0x040fe20000000000 */
[----:B------:R-:W-:-:S04]  /*0150*/  FADD R3, R3, 0.00089999998454004526138 ;  /* 0x3a6bedfa03037421 */ /* 0x000fc80000000000 */
[----:B------:R-:W-:-:S05]  /*0160*/  FMUL R0, R0, R3 ;  /* 0x0000000300007220 */ /* 0x000fca0000400000 */
[----:B------:R-:W-:-:S04]  /*0170*/  FMNMX R0, R0, 3.40282346638528859812e+38, PT ;  /* 0x7f7fffff00007809 */ /* 0x000fc80003800000 */
[----:B------:R-:W-:Y:S01]  /*0180*/  FMNMX R9, R0, 9.9999999747524270788e-07, !PT ;  /* 0x358637bd00097809 */ /* 0x000fe20007800000 */
[----:B------:R-:W-:-:S03]  /*0190*/  FADD R0, R4, R4 ;  /* 0x0000000404007221 */ /* 0x000fc60000000000 */
[----:B------:R-:W0:Y:S01]  /*01a0*/  MUFU.RCP R8, R9 ;  /* 0x0000000900087308 */ /* 0x000e220000001000 */
[----:B------:R-:W-:Y:S02]  /*01b0*/  IMAD.MOV.U32 R3, RZ, RZ, 0x3a6bedfa ;  /* 0x3a6bedfaff037424 */ /* 0x000fe400078e00ff */
[----:B------:R-:W-:Y:S01]  /*01c0*/  FMUL R4, R4, R7 ;  /* 0x0000000704047220 */ /* 0x000fe20000400000 */
[----:B------:R-:W-:-:S03]  /*01d0*/  FFMA R0, R7, R0, 9.9999997473787516356e-05 ;  /* 0x38d1b71707007423 */ /* 0x000fc60000000000 */
[----:B------:R-:W-:-:S04]  /*01e0*/  FFMA R3, R4, 2, R3 ;  /* 0x4000000004037823 */ /* 0x000fc80000000003 */
[----:B------:R-:W-:-:S04]  /*01f0*/  FMUL R0, R0, R3 ;  /* 0x0000000300007220 */ /* 0x000fc80000400000 */
[----:B------:R-:W1:Y:S01]  /*0200*/  FCHK P0, R0, R9 ;  /* 0x0000000900007302 */ /* 0x000e620000000000 */
[----:B0-----:R-:W-:-:S04]  /*0210*/  FFMA R5, -R9, R8, 1 ;  /* 0x3f80000009057423 */ /* 0x001fc80000000108 */
[----:B------:R-:W-:-:S04]  /*0220*/  FFMA R5, R8, R5, R8 ;  /* 0x0000000508057223 */ /* 0x000fc80000000008 */
[----:B------:R-:W-:-:S04]  /*0230*/  FFMA R4, R0, R5, RZ ;  /* 0x0000000500047223 */ /* 0x000fc800000000ff */
[----:B------:R-:W-:-:S04]  /*0240*/  FFMA R3, -R9, R4, R0 ;  /* 0x0000000409037223 */ /* 0x000fc80000000100 */
[----:B------:R-:W-:Y:S01]  /*0250*/  FFMA R4, R5, R3, R4 ;  /* 0x0000000305047223 */ /* 0x000fe20000000004 */
[----:B-1----:R-:W-:Y:S06]  /*0260*/  @!P0 BRA `(.L_x_3) ;  /* 0x00000000000c8947 */ /* 0x002fec0003800000 */
[----:B------:R-:W-:-:S07]  /*0270*/  MOV R4, 0x290 ;  /* 0x0000029000047802 */ /* 0x000fce0000000f00 */
[----:B------:R-:W-:Y:S05]  /*0280*/  CALL.REL.NOINC `($__internal_0_$__cuda_sm3x_div_rn_noftz_f32_slowpath) ;  /* 0x0000000400c87944 */ /* 0x000fea0003c00000 */
[----:B------:R-:W-:-:S07]  /*0290*/  MOV R4, R0 ;  /* 0x0000000000047202 */ /* 0x000fce0000000f00 */
.L_x_3:
[----:B------:R-:W-:Y:S05]  /*02a0*/  BSYNC.RECONVERGENT B1 ;  /* 0x0000000000017941 */ /* 0x000fea0003800200 */
.L_x_2:
[----:B------:R-:W0:Y:S01]  /*02b0*/  S2UR UR6, SR_CgaCtaId ;  /* 0x00000000000679c3 */ /* 0x000e220000008800 */
[----:B------:R-:W-:Y:S02]  /*02c0*/  UMOV UR5, 0x400 ;  /* 0x0000040000057882 */ /* 0x000fe40000000000 */
[----:B0-----:R-:W-:-:S06]  /*02d0*/  ULEA UR5, UR6, UR5, 0x18 ;  /* 0x0000000506057291 */ /* 0x001fcc000f8ec0ff */
[----:B------:R-:W-:-:S04]  /*02e0*/  IMAD.U32 R3, RZ, RZ, UR5 ;  /* 0x00000005ff037e24 */ /* 0x000fc8000f8e00ff */
[----:B------:R-:W-:-:S05]  /*02f0*/  IMAD R5, R2, 0x4, R3 ;  /* 0x0000000402057824 */ /* 0x000fca00078e0203 */
[----:B------:R0:W-:Y:S01]  /*0300*/  STS [R5], R4 ;  /* 0x0000000405007388 */ /* 0x0001e20000000800 */
[----:B------:R-:W-:Y:S05]  /*0310*/  BRA `(.L_x_4) ;  /* 0x0000000000187947 */ /* 0x000fea0003800000 */
.L_x_1:
[----:B------:R-:W0:Y:S01]  /*0320*/  S2UR UR6, SR_CgaCtaId ;  /* 0x00000000000679c3 */ /* 0x000e220000008800 */
[----:B------:R-:W-:Y:S02]  /*0330*/  UMOV UR5, 0x400 ;  /* 0x0000040000057882 */ /* 0x000fe40000000000 */
[----:B0-----:R-:W-:-:S06]  /*0340*/  ULEA UR5, UR6, UR5, 0x18 ;  /* 0x0000000506057291 */ /* 0x001fcc000f8ec0ff */
[----:B------:R-:W-:-:S05]  /*0350*/  MOV R3, UR5 ;  /* 0x0000000500037c02 */ /* 0x000fca0008000f00 */
[----:B------:R-:W-:-:S05]  /*0360*/  IMAD R0, R2, 0x4, R3 ;  /* 0x0000000402007824 */ /* 0x000fca00078e0203 */
[----:B------:R1:W-:Y:S02]  /*0370*/  STS [R0], RZ ;  /* 0x000000ff00007388 */ /* 0x0003e40000000800 */
.L_x_4:
[----:B------:R-:W-:Y:S05]  /*0380*/  BSYNC.RECONVERGENT B0 ;  /* 0x0000000000007941 */ /* 0x000fea0003800200 */
.L_x_0:
[----:B------:R-:W-:Y:S01]  /*0390*/  BAR.SYNC.DEFER_BLOCKING 0x0 ;  /* 0x0000000000007b1d */ /* 0x000fe20000010000 */
[----:B------:R-:W-:-:S13]  /*03a0*/  ISETP.NE.AND P0, PT, R2, RZ, PT ;  /* 0x000000ff0200720c */ /* 0x000fda0003f05270 */
[----:B------:R-:W-:Y:S05]  /*03b0*/  @P0 EXIT ;  /* 0x000000000000094d */ /* 0x000fea0003800000 */
[----:B0-----:R-:W0:Y:S01]  /*03c0*/  LDC R5, c[0x0][0x390] ;  /* 0x0000e400ff057b82 */ /* 0x001e220000000800 */
[----:B------:R-:W-:Y:S01]  /*03d0*/  IMAD.MOV.U32 R7, RZ, RZ, RZ ;  /* 0x000000ffff077224 */ /* 0x000fe200078e00ff */
[----:B0-----:R-:W-:-:S13]  /*03e0*/  ISETP.LE.U32.AND P0, PT, R5, UR4, PT ;  /* 0x0000000405007c0c */ /* 0x001fda000bf03070 */
[----:B------:R-:W-:Y:S05]  /*03f0*/  @P0 BRA `(.L_x_5) ;  /* 0x0000000400600947 */ /* 0x000fea0003800000 */
[----:B------:R-:W-:Y:S01]  /*0400*/  UIADD3 UR5, UPT, UPT, UR7, -0x1, URZ ;  /* 0xffffffff07057890 */ /* 0x000fe2000fffe0ff */
[----:B-1----:R-:W-:Y:S01]  /*0410*/  LOP3.LUT R0, RZ, UR4, RZ, 0x33, !PT ;  /* 0x00000004ff007c12 */ /* 0x002fe2000f8e33ff */
[----:B------:R-:W-:-:S04]  /*0420*/  IMAD.MOV.U32 R7, RZ, RZ, RZ ;  /* 0x000000ffff077224 */ /* 0x000fc800078e00ff */
[----:B------:R-:W-:-:S04]  /*0430*/  VIADDMNMX.U32 R0, R0, R5, UR5, PT ;  /* 0x0000000500007e46 */ /* 0x000fc8000b800005 */
[C---:B------:R-:W-:Y:S02]  /*0440*/  ISETP.GE.U32.AND P0, PT, R0.reuse, 0x3, PT ;  /* 0x000000030000780c */ /* 0x040fe40003f06070 */
[----:B------:R-:W-:Y:S01]  /*0450*/  IADD3 R4, PT, PT, R0, 0x1, RZ ;  /* 0x0000000100047810 */ /* 0x000fe20007ffe0ff */
[----:B------:R-:W-:-:S03]  /*0460*/  IMAD.MOV.U32 R0, RZ, RZ, RZ ;  /* 0x000000ffff007224 */ /* 0x000fc600078e00ff */
[----:B------:R-:W-:-:S07]  /*0470*/  LOP3.LUT R2, R4, 0x3, RZ, 0xc0, !PT ;  /* 0x0000000304027812 */ /* 0x000fce00078ec0ff */
[----:B------:R-:W-:Y:S05]  /*0480*/  @!P0 BRA `(.L_x_6) ;  /* 0x0000000400148947 */ /* 0x000fea0003800000 */
[----:B------:R-:W-:Y:S01]  /*0490*/  LOP3.LUT R0, R4, 0xfffffffc, RZ, 0xc0, !PT ;  /* 0xfffffffc04007812 */ /* 0x000fe200078ec0ff */
[----:B------:R-:W-:Y:S02]  /*04a0*/  VIADD R5, R3, 0x8 ;  /* 0x0000000803057836 */ /* 0x000fe40000000000 */
[----:B------:R-:W-:Y:S01]  /*04b0*/  IMAD.MOV.U32 R7, RZ, RZ, RZ ;  /* 0x000000ffff077224 */ /* 0x000fe200078e00ff */
[----:B------:R-:W-:-:S04]  /*04c0*/  IADD3 R4, PT, PT, -R0, RZ, RZ ;  /* 0x000000ff00047210 */ /* 0x000fc80007ffe1ff */
[----:B------:R-:W-:-:S13]  /*04d0*/  ISETP.GE.AND P0, PT, R4, RZ, PT ;  /* 0x000000ff0400720c */ /* 0x000fda0003f06270 */
[----:B------:R-:W-:Y:S05]  /*04e0*/  @P0 BRA `(.L_x_7) ;  /* 0x0000000000d40947 */ /* 0x000fea0003800000 */
[----:B------:R-:W-:Y:S02]  /*04f0*/  IADD3 R6, PT, PT, -R4, RZ, RZ ;  /* 0x000000ff04067210 */ /* 0x000fe40007ffe1ff */
[----:B------:R-:W-:Y:S02]  /*0500*/  PLOP3.LUT P0, PT, PT, PT, PT, 0x80, 0x8 ;  /* 0x000000000008781c */ /* 0x000fe40003f0f070 */
[----:B------:R-:W-:-:S13]  /*0510*/  ISETP.GT.AND P1, PT, R6, 0xc, PT ;  /* 0x0000000c0600780c */ /* 0x000fda0003f24270 */
[----:B------:R-:W-:Y:S05]  /*0520*/  @!P1 BRA `(.L_x_8) ;  /* 0x0000000000749947 */ /* 0x000fea0003800000 */
[----:B------:R-:W-:-:S13]  /*0530*/  PLOP3.LUT P0, PT, PT, PT, PT, 0x8, 0x80 ;  /* 0x000000000080781c */ /* 0x000fda0003f0e170 */
.L_x_9:
[----:B------:R-:W0:Y:S01]  /*0540*/  LDS.64 R16, [R5+-0x8] ;  /* 0xfffff80005107984 */ /* 0x000e220000000a00 */
[----:B------:R-:W-:-:S03]  /*0550*/  VIADD R4, R4, 0x10 ;  /* 0x0000001004047836 */ /* 0x000fc60000000000 */
[----:B------:R-:W1:Y:S02]  /*0560*/  LDS.64 R14, [R5] ;  /* 0x00000000050e7984 */ /* 0x000e640000000a00 */
[----:B------:R-:W-:Y:S02]  /*0570*/  ISETP.GE.AND P1, PT, R4, -0xc, PT ;  /* 0xfffffff40400780c */ /* 0x000fe40003f26270 */
[----:B------:R-:W2:Y:S04]  /*0580*/  LDS.64 R8, [R5+0x8] ;  /* 0x0000080005087984 */ /* 0x000ea80000000a00 */
[----:B------:R-:W3:Y:S04]  /*0590*/  LDS.64 R12, [R5+0x10] ;  /* 0x00001000050c7984 */ /* 0x000ee80000000a00 */
[----:B------:R-:W4:Y:S01]  /*05a0*/  LDS.64 R10, [R5+0x18] ;  /* 0x00001800050a7984 */ /* 0x000f220000000a00 */
[----:B0-----:R-:W-:-:S03]  /*05b0*/  FADD R16, R16, R7 ;  /* 0x0000000710107221 */ /* 0x001fc60000000000 */
[----:B------:R-:W0:Y:S01]  /*05c0*/  LDS.64 R6, [R5+0x20] ;  /* 0x0000200005067984 */ /* 0x000e220000000a00 */
[----:B------:R-:W-:-:S04]  /*05d0*/  FADD R17, R16, R17 ;  /* 0x0000001110117221 */ /* 0x000fc80000000000 */
[----:B-1----:R-:W-:Y:S02]  /*05e0*/  FADD R14, R17, R14 ;  /* 0x0000000e110e7221 */ /* 0x002fe40000000000 */
[----:B------:R-:W1:Y:S02]  /*05f0*/  LDS.64 R16, [R5+0x28] ;  /* 0x0000280005107984 */ /* 0x000e640000000a00 */
[----:B------:R-:W-:-:S04]  /*0600*/  FADD R15, R14, R15 ;  /* 0x0000000f0e0f7221 */ /* 0x000fc80000000000 */
[----:B--2---:R-:W-:Y:S02]  /*0610*/  FADD R8, R15, R8 ;  /* 0x000000080f087221 */ /* 0x004fe40000000000 */
[----:B------:R2:W5:Y:S02]  /*0620*/  LDS.64 R14, [R5+0x30] ;  /* 0x00003000050e7984 */ /* 0x0005640000000a00 */
[----:B------:R-:W-:-:S04]  /*0630*/  FADD R9, R8, R9 ;  /* 0x0000000908097221 */ /* 0x000fc80000000000 */
[----:B---3--:R-:W-:Y:S01]  /*0640*/  FADD R12, R9, R12 ;  /* 0x0000000c090c7221 */ /* 0x008fe20000000000 */
[----:B--2---:R-:W-:-:S03]  /*0650*/  VIADD R5, R5, 0x40 ;  /* 0x0000004005057836 */ /* 0x004fc60000000000 */
[----:B------:R-:W-:-:S04]  /*0660*/  FADD R13, R12, R13 ;  /* 0x0000000d0c0d7221 */ /* 0x000fc80000000000 */
[----:B----4-:R-:W-:-:S04]  /*0670*/  FADD R10, R13, R10 ;  /* 0x0000000a0d0a7221 */ /* 0x010fc80000000000 */
[----:B------:R-:W-:-:S04]  /*0680*/  FADD R11, R10, R11 ;  /* 0x0000000b0a0b7221 */ /* 0x000fc80000000000 */
[----:B0-----:R-:W-:-:S04]  /*0690*/  FADD R6, R11, R6 ;  /* 0x000000060b067221 */ /* 0x001fc80000000000 */
[----:B------:R-:W-:-:S04]  /*06a0*/  FADD R7, R6, R7 ;  /* 0x0000000706077221 */ /* 0x000fc80000000000 */
[----:B-1----:R-:W-:-:S04]  /*06b0*/  FADD R16, R7, R16 ;  /* 0x0000001007107221 */ /* 0x002fc80000000000 */
[----:B------:R-:W-:-:S04]  /*06c0*/  FADD R17, R16, R17 ;  /* 0x0000001110117221 */ /* 0x000fc80000000000 */
[----:B-----5:R-:W-:-:S04]  /*06d0*/  FADD R14, R17, R14 ;  /* 0x0000000e110e7221 */ /* 0x020fc80000000000 */
[----:B------:R-:W-:Y:S01]  /*06e0*/  FADD R7, R14, R15 ;  /* 0x0000000f0e077221 */ /* 0x000fe20000000000 */
[----:B------:R-:W-:Y:S06]  /*06f0*/  @!P1 BRA `(.L_x_9) ;  /* 0xfffffffc00909947 */ /* 0x000fec000383ffff */
.L_x_8:
[----:B------:R-:W-:-:S04]  /*0700*/  IADD3 R6, PT, PT, -R4, RZ, RZ ;  /* 0x000000ff04067210 */ /* 0x000fc80007ffe1ff */
[----:B------:R-:W-:-:S13]  /*0710*/  ISETP.GT.AND P1, PT, R6, 0x4, PT ;  /* 0x000000040600780c */ /* 0x000fda0003f24270 */
[----:B------:R-:W-:Y:S05]  /*0720*/  @!P1 BRA `(.L_x_10) ;  /* 0x00000000003c9947 */ /* 0x000fea0003800000 */
[----:B------:R-:W0:Y:S01]  /*0730*/  LDS.64 R12, [R5+-0x8] ;  /* 0xfffff800050c7984 */ /* 0x000e220000000a00 */
[----:B------:R-:W-:Y:S01]  /*0740*/  PLOP3.LUT P0, PT, PT, PT, PT, 0x8, 0x80 ;  /* 0x000000000080781c */ /* 0x000fe20003f0e170 */
[----:B------:R-:W-:Y:S02]  /*0750*/  VIADD R4, R4, 0x8 ;  /* 0x0000000804047836 */ /* 0x000fe40000000000 */
[----:B------:R-:W1:Y:S04]  /*0760*/  LDS.64 R14, [R5] ;  /* 0x00000000050e7984 */ /* 0x000e680000000a00 */
[----:B------:R-:W2:Y:S04]  /*0770*/  LDS.64 R10, [R5+0x8] ;  /* 0x00000800050a7984 */ /* 0x000ea80000000a00 */
[----:B------:R3:W4:Y:S02]  /*0780*/  LDS.64 R8, [R5+0x10] ;  /* 0x0000100005087984 */ /* 0x0007240000000a00 */
[----:B---3--:R-:W-:Y:S01]  /*0790*/  IADD3 R5, PT, PT, R5, 0x20, RZ ;  /* 0x0000002005057810 */ /* 0x008fe20007ffe0ff */
[----:B0-----:R-:W-:-:S04]  /*07a0*/  FADD R12, R7, R12 ;  /* 0x0000000c070c7221 */ /* 0x001fc80000000000 */
[----:B------:R-:W-:-:S04]  /*07b0*/  FADD R13, R12, R13 ;  /* 0x0000000d0c0d7221 */ /* 0x000fc80000000000 */
[----:B-1----:R-:W-:-:S04]  /*07c0*/  FADD R14, R13, R14 ;  /* 0x0000000e0d0e7221 */ /* 0x002fc80000000000 */
[----:B------:R-:W-:-:S04]  /*07d0*/  FADD R15, R14, R15 ;  /* 0x0000000f0e0f7221 */ /* 0x000fc80000000000 */
[----:B--2---:R-:W-:-:S04]  /*07e0*/  FADD R10, R15, R10 ;  /* 0x0000000a0f0a7221 */ /* 0x004fc80000000000 */
[----:B------:R-:W-:-:S04]  /*07f0*/  FADD R11, R10, R11 ;  /* 0x0000000b0a0b7221 */ /* 0x000fc80000000000 */
[----:B----4-:R-:W-:-:S04]  /*0800*/  FADD R8, R11, R8 ;  /* 0x000000080b087221 */ /* 0x010fc80000000000 */
[----:B------:R-:W-:-:S07]  /*0810*/  FADD R7, R8, R9 ;  /* 0x0000000908077221 */ /* 0x000fce0000000000 */
.L_x_10:
[----:B------:R-:W-:-:S13]  /*0820*/  ISETP.NE.OR P0, PT, R4, RZ, P0 ;  /* 0x000000ff0400720c */ /* 0x000fda0000705670 */
[----:B------:R-:W-:Y:S05]  /*0830*/  @!P0 BRA `(.L_x_6) ;  /* 0x0000000000288947 */ /* 0x000fea0003800000 */
.L_x_7:
[----:B------:R-:W0:Y:S01]  /*0840*/  LDS.64 R8, [R5+-0x8] ;  /* 0xfffff80005087984 */ /* 0x000e220000000a00 */
[----:B------:R-:W-:-:S03]  /*0850*/  VIADD R4, R4, 0x4 ;  /* 0x0000000404047836 */ /* 0x000fc60000000000 */
[----:B------:R1:W2:Y:S02]  /*0860*/  LDS.64 R10, [R5] ;  /* 0x00000000050a7984 */ /* 0x0002a40000000a00 */
[----:B------:R-:W-:Y:S02]  /*0870*/  ISETP.NE.AND P0, PT, R4, RZ, PT ;  /* 0x000000ff0400720c */ /* 0x000fe40003f05270 */
[----:B-1----:R-:W-:Y:S01]  /*0880*/  IADD3 R5, PT, PT, R5, 0x10, RZ ;  /* 0x0000001005057810 */ /* 0x002fe20007ffe0ff */
[----:B0-----:R-:W-:-:S04]  /*0890*/  FADD R8, R8, R7 ;  /* 0x0000000708087221 */ /* 0x001fc80000000000 */
[----:B------:R-:W-:-:S04]  /*08a0*/  FADD R9, R8, R9 ;  /* 0x0000000908097221 */ /* 0x000fc80000000000 */
[----:B--2---:R-:W-:-:S04]  /*08b0*/  FADD R10, R9, R10 ;  /* 0x0000000a090a7221 */ /* 0x004fc80000000000 */
[----:B------:R-:W-:Y:S01]  /*08c0*/  FADD R7, R10, R11 ;  /* 0x0000000b0a077221 */ /* 0x000fe20000000000 */
[----:B------:R-:W-:Y:S06]  /*08d0*/  @P0 BRA `(.L_x_7) ;  /* 0xfffffffc00d80947 */ /* 0x000fec000383ffff */
.L_x_6:
[----:B------:R-:W-:-:S13]  /*08e0*/  ISETP.NE.AND P0, PT, R2, RZ, PT ;  /* 0x000000ff0200720c */ /* 0x000fda0003f05270 */
[----:B------:R-:W-:Y:S05]  /*08f0*/  @!P0 BRA `(.L_x_5) ;  /* 0x0000000000208947 */ /* 0x000fea0003800000 */
[----:B------:R-:W-:Y:S01]  /*0900*/  IMAD R0, R0, 0x4, R3 ;  /* 0x0000000400007824 */ /* 0x000fe200078e0203 */
[----:B------:R-:W-:-:S07]  /*0910*/  IADD3 R2, PT, PT, -R2, RZ, RZ ;  /* 0x000000ff02027210 */ /* 0x000fce0007ffe1ff */
.L_x_11:
[----:B------:R0:W1:Y:S01]  /*0920*/  LDS R4, [R0] ;  /* 0x0000000000047984 */ /* 0x0000620000000800 */
[----:B------:R-:W-:-:S05]  /*0930*/  VIADD R2, R2, 0x1 ;  /* 0x0000000102027836 */ /* 0x000fca0000000000 */
[----:B------:R-:W-:Y:S02]  /*0940*/  ISETP.NE.AND P0, PT, R2, RZ, PT ;  /* 0x000000ff0200720c */ /* 0x000fe40003f05270 */
[----:B0-----:R-:W-:Y:S01]  /*0950*/  IADD3 R0, PT, PT, R0, 0x4, RZ ;  /* 0x0000000400007810 */ /* 0x001fe20007ffe0ff */
[----:B-1----:R-:W-:-:S10]  /*0960*/  FADD R7, R4, R7 ;  /* 0x0000000704077221 */ /* 0x002fd40000000000 */
[----:B------:R-:W-:Y:S05]  /*0970*/  @P0 BRA `(.L_x_11) ;  /* 0xfffffffc00e80947 */ /* 0x000fea000383ffff */
.L_x_5:
[----:B------:R-:W0:Y:S02]  /*0980*/  LDC.64 R2, c[0x0][0x398] ;  /* 0x0000e600ff027b82 */ /* 0x000e240000000a00 */
[----:B0-----:R-:W-:Y:S01]  /*0990*/  REDG.E.ADD.F32.FTZ.RN.STRONG.GPU desc[UR8][R2.64], R7 ;  /* 0x00000007020079a6 */ /* 0x001fe2000c12f308 */
[----:B------:R-:W-:Y:S05]  /*09a0*/  EXIT ;  /* 0x000000000000794d */ /* 0x000fea0003800000 */
        .weak           $__internal_0_$__cuda_sm3x_div_rn_noftz_f32_slowpath
        .type           $__internal_0_$__cuda_sm3x_div_rn_noftz_f32_slowpath,@function
        .size           $__internal_0_$__cuda_sm3x_div_rn_noftz_f32_slowpath,(.L_x_48 - $__internal_0_$__cuda_sm3x_div_rn_noftz_f32_slowpath)
$__internal_0_$__cuda_sm3x_div_rn_noftz_f32_slowpath:
[----:B------:R-:W-:Y:S01]  /*09b0*/  SHF.R.U32.HI R5, RZ, 0x17, R9 ;  /* 0x00000017ff057819 */ /* 0x000fe20000011609 */
[----:B------:R-:W-:Y:S01]  /*09c0*/  BSSY.RECONVERGENT B2, `(.L_x_12) ;  /* 0x0000064000027945 */ /* 0x000fe20003800200 */
[--C-:B------:R-:W-:Y:S01]  /*09d0*/  SHF.R.U32.HI R3, RZ, 0x17, R0.reuse ;  /* 0x00000017ff037819 */ /* 0x100fe20000011600 */
[----:B------:R-:W-:Y:S01]  /*09e0*/  IMAD.MOV.U32 R7, RZ, RZ, R0 ;  /* 0x000000ffff077224 */ /* 0x000fe200078e0000 */
[----:B------:R-:W-:Y:S02]  /*09f0*/  LOP3.LUT R6, R5, 0xff, RZ, 0xc0, !PT ;  /* 0x000000ff05067812 */ /* 0x000fe400078ec0ff */
[----:B------:R-:W-:-:S03]  /*0a00*/  LOP3.LUT R5, R3, 0xff, RZ, 0xc0, !PT ;  /* 0x000000ff03057812 */ /* 0x000fc600078ec0ff */
[----:B------:R-:W-:Y:S01]  /*0a10*/  VIADD R11, R6, 0xffffffff ;  /* 0xffffffff060b7836 */ /* 0x000fe20000000000 */
[----:B------:R-:W-:-:S04]  /*0a20*/  IADD3 R10, PT, PT, R5, -0x1, RZ ;  /* 0xffffffff050a7810 */ /* 0x000fc80007ffe0ff */
[----:B------:R-:W-:-:S04]  /*0a30*/  ISETP.GT.U32.AND P0, PT, R11, 0xfd, PT ;  /* 0x000000fd0b00780c */ /* 0x000fc80003f04070 */
[----:B------:R-:W-:-:S13]  /*0a40*/  ISETP.GT.U32.OR P0, PT, R10, 0xfd, P0 ;  /* 0x000000fd0a00780c */ /* 0x000fda0000704470 */
[----:B------:R-:W-:Y:S01]  /*0a50*/  @!P0 MOV R8, RZ ;  /* 0x000000ff00088202 */ /* 0x000fe20000000f00 */
[----:B------:R-:W-:Y:S06]  /*0a60*/  @!P0 BRA `(.L_x_13) ;  /* 0x0000000000608947 */ /* 0x000fec0003800000 */
[----:B------:R-:W-:Y:S01]  /*0a70*/  FSETP.GTU.FTZ.AND P0, PT, |R0|, +INF , PT ;  /* 0x7f8000000000780b */ /* 0x000fe20003f1c200 */
[----:B------:R-:W-:Y:S01]  /*0a80*/  IMAD.MOV.U32 R3, RZ, RZ, R9 ;  /* 0x000000ffff037224 */ /* 0x000fe200078e0009 */
[----:B------:R-:W-:-:S04]  /*0a90*/  FSETP.GTU.FTZ.AND P1, PT, |R9|, +INF , PT ;  /* 0x7f8000000900780b */ /* 0x000fc80003f3c200 */
[----:B------:R-:W-:-:S13]  /*0aa0*/  PLOP3.LUT P0, PT, P0, P1, PT, 0xf8, 0x8f ;  /* 0x00000000008f781c */ /* 0x000fda0000703f70 */
[----:B------:R-:W-:Y:S05]  /*0ab0*/  @P0 BRA `(.L_x_14) ;  /* 0x00000004004c0947 */ /* 0x000fea0003800000 */
[----:B------:R-:W-:-:S13]  /*0ac0*/  LOP3.LUT P0, RZ, R9, 0x7fffffff, R7, 0xc8, !PT ;  /* 0x7fffffff09ff7812 */ /* 0x000fda000780c807 */
[----:B------:R-:W-:Y:S05]  /*0ad0*/  @!P0 BRA `(.L_x_15) ;  /* 0x00000004003c8947 */ /* 0x000fea0003800000 */
[C---:B------:R-:W-:Y:S02]  /*0ae0*/  FSETP.NEU.FTZ.AND P2, PT, |R0|.reuse, +INF , PT ;  /* 0x7f8000000000780b */ /* 0x040fe40003f5d200 */
[----:B------:R-:W-:Y:S02]  /*0af0*/  FSETP.NEU.FTZ.AND P1, PT, |R3|, +INF , PT ;  /* 0x7f8000000300780b */ /* 0x000fe40003f3d200 */
[----:B------:R-:W-:-:S11]  /*0b00*/  FSETP.NEU.FTZ.AND P0, PT, |R0|, +INF , PT ;  /* 0x7f8000000000780b */ /* 0x000fd60003f1d200 */
[----:B------:R-:W-:Y:S05]  /*0b10*/  @!P1 BRA !P2, `(.L_x_15) ;  /* 0x00000004002c9947 */ /* 0x000fea0005000000 */
[----:B------:R-:W-:-:S04]  /*0b20*/  LOP3.LUT P2, RZ, R7, 0x7fffffff, RZ, 0xc0, !PT ;  /* 0x7fffffff07ff7812 */ /* 0x000fc8000784c0ff */
[----:B------:R-:W-:-:S13]  /*0b30*/  PLOP3.LUT P1, PT, P1, P2, PT, 0x2f, 0xf2 ;  /* 0x0000000000f2781c */ /* 0x000fda0000f24577 */
[----:B------:R-:W-:Y:S05]  /*0b40*/  @P1 BRA `(.L_x_16) ;  /* 0x0000000400181947 */ /* 0x000fea0003800000 */
[----:B------:R-:W-:-:S04]  /*0b50*/  LOP3.LUT P1, RZ, R9, 0x7fffffff, RZ, 0xc0, !PT ;  /* 0x7fffffff09ff7812 */ /* 0x000fc8000782c0ff */
[----:B------:R-:W-:-:S13]  /*0b60*/  PLOP3.LUT P0, PT, P0, P1, PT, 0x2f, 0xf2 ;  /* 0x0000000000f2781c */ /* 0x000fda0000702577 */
[----:B------:R-:W-:Y:S05]  /*0b70*/  @P0 BRA `(.L_x_17) ;  /* 0x0000000400000947 */ /* 0x000fea0003800000 */
[----:B------:R-:W-:Y:S02]  /*0b80*/  ISETP.GE.AND P0, PT, R10, RZ, PT ;  /* 0x000000ff0a00720c */ /* 0x000fe40003f06270 */
[----:B------:R-:W-:-:S11]  /*0b90*/  ISETP.GE.AND P1, PT, R11, RZ, PT ;  /* 0x000000ff0b00720c */ /* 0x000fd60003f26270 */
[----:B------:R-:W-:Y:S01]  /*0ba0*/  @P0 MOV R8, RZ ;  /* 0x000000ff00080202 */ /* 0x000fe20000000f00 */
[----:B------:R-:W-:Y:S02]  /*0bb0*/  @!P0 IMAD.MOV.U32 R8, RZ, RZ, -0x40 ;  /* 0xffffffc0ff088424 */ /* 0x000fe400078e00ff */
[----:B------:R-:W-:Y:S01]  /*0bc0*/  @!P0 FFMA R7, R0, 1.84467440737095516160e+19, RZ ;  /* 0x5f80000000078823 */ /* 0x000fe200000000ff */
[----:B------:R-:W-:Y:S02]  /*0bd0*/  @!P1 FFMA R9, R3, 1.84467440737095516160e+19, RZ ;  /* 0x5f80000003099823 */ /* 0x000fe400000000ff */
[----:B------:R-:W-:-:S07]  /*0be0*/  @!P1 IADD3 R8, PT, PT, R8, 0x40, RZ ;  /* 0x0000004008089810 */ /* 0x000fce0007ffe0ff */
.L_x_13:
[----:B------:R-:W-:Y:S01]  /*0bf0*/  LEA R0, R6, 0xc0800000, 0x17 ;  /* 0xc080000006007811 */ /* 0x000fe200078eb8ff */
[----:B------:R-:W-:Y:S01]  /*0c00*/  BSSY.RECONVERGENT B3, `(.L_x_18) ;  /* 0x0000036000037945 */ /* 0x000fe20003800200 */
[----:B------:R-:W-:-:S03]  /*0c10*/  IADD3 R5, PT, PT, R5, -0x7f, RZ ;  /* 0xffffff8105057810 */ /* 0x000fc60007ffe0ff */
[----:B------:R-:W-:Y:S02]  /*0c20*/  IMAD.IADD R9, R9, 0x1, -R0 ;  /* 0x0000000109097824 */ /* 0x000fe400078e0a00 */
[C---:B------:R-:W-:Y:S01]  /*0c30*/  IMAD R0, R5.reuse, -0x800000, R7 ;  /* 0xff80000005007824 */ /* 0x040fe200078e0207 */
[----:B------:R-:W-:Y:S01]  /*0c40*/  IADD3 R5, PT, PT, R5, 0x7f, -R6 ;  /* 0x0000007f05057810 */ /* 0x000fe20007ffe806 */
[----:B------:R-:W0:Y:S01]  /*0c50*/  MUFU.RCP R3, R9 ;  /* 0x0000000900037308 */ /* 0x000e220000001000 */
[----:B------:R-:W-:-:S03]  /*0c60*/  FADD.FTZ R11, -R9, -RZ ;  /* 0x800000ff090b7221 */ /* 0x000fc60000010100 */
[----:B------:R-:W-:Y:S02]  /*0c70*/  IMAD.IADD R5, R5, 0x1, R8 ;  /* 0x0000000105057824 */ /* 0x000fe400078e0208 */
[----:B0-----:R-:W-:-:S04]  /*0c80*/  FFMA R10, R3, R11, 1 ;  /* 0x3f800000030a7423 */ /* 0x001fc8000000000b */
[----:B------:R-:W-:-:S04]  /*0c90*/  FFMA R12, R3, R10, R3 ;  /* 0x0000000a030c7223 */ /* 0x000fc80000000003 */
[----:B------:R-:W-:-:S04]  /*0ca0*/  FFMA R3, R0, R12, RZ ;  /* 0x0000000c00037223 */ /* 0x000fc800000000ff */
[----:B------:R-:W-:-:S04]  /*0cb0*/  FFMA R10, R11, R3, R0 ;  /* 0x000000030b0a7223 */ /* 0x000fc80000000000 */
[----:B------:R-:W-:-:S04]  /*0cc0*/  FFMA R7, R12, R10, R3 ;  /* 0x0000000a0c077223 */ /* 0x000fc80000000003 */
[----:B------:R-:W-:-:S04]  /*0cd0*/  FFMA R10, R11, R7, R0 ;  /* 0x000000070b0a7223 */ /* 0x000fc80000000000 */
[----:B------:R-:W-:-:S05]  /*0ce0*/  FFMA R0, R12, R10, R7 ;  /* 0x0000000a0c007223 */ /* 0x000fca0000000007 */
[----:B------:R-:W-:-:S04]  /*0cf0*/  SHF.R.U32.HI R3, RZ, 0x17, R0 ;  /* 0x00000017ff037819 */ /* 0x000fc80000011600 */
[----:B------:R-:W-:-:S04]  /*0d00*/  LOP3.LUT R3, R3, 0xff, RZ, 0xc0, !PT ;  /* 0x000000ff03037812 */ /* 0x000fc800078ec0ff */
[----:B------:R-:W-:-:S05]  /*0d10*/  IADD3 R9, PT, PT, R3, R5, RZ ;  /* 0x0000000503097210 */ /* 0x000fca0007ffe0ff */
[----:B------:R-:W-:-:S05]  /*0d20*/  VIADD R3, R9, 0xffffffff ;  /* 0xffffffff09037836 */ /* 0x000fca0000000000 */
[----:B------:R-:W-:-:S13]  /*0d30*/  ISETP.GE.U32.AND P0, PT, R3, 0xfe, PT ;  /* 0x000000fe0300780c */ /* 0x000fda0003f06070 */
[----:B------:R-:W-:Y:S05]  /*0d40*/  @!P0 BRA `(.L_x_19) ;  /* 0x0000000000808947 */ /* 0x000fea0003800000 */
[----:B------:R-:W-:-:S13]  /*0d50*/  ISETP.GT.AND P0, PT, R9, 0xfe, PT ;  /* 0x000000fe0900780c */ /* 0x000fda0003f04270 */
[----:B------:R-:W-:Y:S05]  /*0d60*/  @P0 BRA `(.L_x_20) ;  /* 0x00000000006c0947 */ /* 0x000fea0003800000 */
[----:B------:R-:W-:-:S13]  /*0d70*/  ISETP.GE.AND P0, PT, R9, 0x1, PT ;  /* 0x000000010900780c */ /* 0x000fda0003f06270 */
[----:B------:R-:W-:Y:S05]  /*0d80*/  @P0 BRA `(.L_x_21) ;  /* 0x0000000000740947 */ /* 0x000fea0003800000 */
[----:B------:R-:W-:Y:S02]  /*0d90*/  ISETP.GE.AND P0, PT, R9, -0x18, PT ;  /* 0xffffffe80900780c */ /* 0x000fe40003f06270 */
[----:B------:R-:W-:-:S11]  /*0da0*/  LOP3.LUT R0, R0, 0x80000000, RZ, 0xc0, !PT ;  /* 0x8000000000007812 */ /* 0x000fd600078ec0ff */
[----:B------:R-:W-:Y:S05]  /*0db0*/  @!P0 BRA `(.L_x_21) ;  /* 0x0000000000688947 */ /* 0x000fea0003800000 */
[CCC-:B------:R-:W-:Y:S01]  /*0dc0*/  FFMA.RZ R3, R12.reuse, R10.reuse, R7.reuse ;  /* 0x0000000a0c037223 */ /* 0x1c0fe2000000c007 */
[C---:B------:R-:W-:Y:S01]  /*0dd0*/  IADD3 R8, PT, PT, R9.reuse, 0x20, RZ ;  /* 0x0000002009087810 */ /* 0x040fe20007ffe0ff */
[CCC-:B------:R-:W-:Y:S01]  /*0de0*/  FFMA.RM R6, R12.reuse, R10.reuse, R7.reuse ;  /* 0x0000000a0c067223 */ /* 0x1c0fe20000004007 */
[----:B------:R-:W-:Y:S02]  /*0df0*/  ISETP.NE.AND P2, PT, R9, RZ, PT ;  /* 0x000000ff0900720c */ /* 0x000fe40003f45270 */
[----:B------:R-:W-:Y:S01]  /*0e00*/  LOP3.LUT R5, R3, 0x7fffff, RZ, 0xc0, !PT ;  /* 0x007fffff03057812 */ /* 0x000fe200078ec0ff */
[----:B------:R-:W-:Y:S01]  /*0e10*/  FFMA.RP R3, R12, R10, R7 ;  /* 0x0000000a0c037223 */ /* 0x000fe20000008007 */
[----:B------:R-:W-:Y:S01]  /*0e20*/  IMAD.MOV R7, RZ, RZ, -R9 ;  /* 0x000000ffff077224 */ /* 0x000fe200078e0a09 */
[----:B------:R-:W-:Y:S02]  /*0e30*/  ISETP.NE.AND P1, PT, R9, RZ, PT ;  /* 0x000000ff0900720c */ /* 0x000fe40003f25270 */
[----:B------:R-:W-:-:S02]  /*0e40*/  LOP3.LUT R5, R5, 0x800000, RZ, 0xfc, !PT ;  /* 0x0080000005057812 */ /* 0x000fc400078efcff */
[----:B------:R-:W-:Y:S02]  /*0e50*/  FSETP.NEU.FTZ.AND P0, PT, R3, R6, PT ;  /* 0x000000060300720b */ /* 0x000fe40003f1d000 */
[----:B------:R-:W-:Y:S02]  /*0e60*/  SHF.L.U32 R8, R5, R8, RZ ;  /* 0x0000000805087219 */ /* 0x000fe400000006ff */
[----:B------:R-:W-:Y:S02]  /*0e70*/  SEL R6, R7, RZ, P2 ;  /* 0x000000ff07067207 */ /* 0x000fe40001000000 */
[----:B------:R-:W-:Y:S02]  /*0e80*/  ISETP.NE.AND P1, PT, R8, RZ, P1 ;  /* 0x000000ff0800720c */ /* 0x000fe40000f25270 */
[----:B------:R-:W-:Y:S02]  /*0e90*/  SHF.R.U32.HI R6, RZ, R6, R5 ;  /* 0x00000006ff067219 */ /* 0x000fe40000011605 */
[----:B------:R-:W-:-:S02]  /*0ea0*/  PLOP3.LUT P0, PT, P0, P1, PT, 0xf8, 0x8f ;  /* 0x00000000008f781c */ /* 0x000fc40000703f70 */
[----:B------:R-:W-:Y:S02]  /*0eb0*/  SHF.R.U32.HI R8, RZ, 0x1, R6 ;  /* 0x00000001ff087819 */ /* 0x000fe40000011606 */
[----:B------:R-:W-:-:S04]  /*0ec0*/  SEL R3, RZ, 0x1, !P0 ;  /* 0x00000001ff037807 */ /* 0x000fc80004000000 */
[----:B------:R-:W-:-:S04]  /*0ed0*/  LOP3.LUT R3, R3, 0x1, R8, 0xf8, !PT ;  /* 0x0000000103037812 */ /* 0x000fc800078ef808 */
[----:B------:R-:W-:-:S04]  /*0ee0*/  LOP3.LUT R3, R3, R6, RZ, 0xc0, !PT ;  /* 0x0000000603037212 */ /* 0x000fc800078ec0ff */
[----:B------:R-:W-:-:S04]  /*0ef0*/  IADD3 R3, PT, PT, R8, R3, RZ ;  /* 0x0000000308037210 */ /* 0x000fc80007ffe0ff */
[----:B------:R-:W-:Y:S01]  /*0f00*/  LOP3.LUT R0, R3, R0, RZ, 0xfc, !PT ;  /* 0x0000000003007212 */ /* 0x000fe200078efcff */
[----:B------:R-:W-:Y:S06]  /*0f10*/  BRA `(.L_x_21) ;  /* 0x0000000000107947 */ /* 0x000fec0003800000 */
.L_x_20:
[----:B------:R-:W-:-:S04]  /*0f20*/  LOP3.LUT R0, R0, 0x80000000, RZ, 0xc0, !PT ;  /* 0x8000000000007812 */ /* 0x000fc800078ec0ff */
[----:B------:R-:W-:Y:S01]  /*0f30*/  LOP3.LUT R0, R0, 0x7f800000, RZ, 0xfc, !PT ;  /* 0x7f80000000007812 */ /* 0x000fe200078efcff */
[----:B------:R-:W-:Y:S06]  /*0f40*/  BRA `(.L_x_21) ;  /* 0x0000000000047947 */ /* 0x000fec0003800000 */
.L_x_19:
[----:B------:R-:W-:-:S07]  /*0f50*/  IMAD R0, R5, 0x800000, R0 ;  /* 0x0080000005007824 */ /* 0x000fce00078e0200 */
.L_x_21:
[----:B------:R-:W-:Y:S05]  /*0f60*/  BSYNC.RECONVERGENT B3 ;  /* 0x0000000000037941 */ /* 0x000fea0003800200 */
.L_x_18:
[----:B------:R-:W-:Y:S05]  /*0f70*/  BRA `(.L_x_22) ;  /* 0x0000000000207947 */ /* 0x000fea0003800000 */
.L_x_17:
[----:B------:R-:W-:-:S04]  /*0f80*/  LOP3.LUT R0, R9, 0x80000000, R7, 0x48, !PT ;  /* 0x8000000009007812 */ /* 0x000fc800078e4807 */
[----:B------:R-:W-:Y:S01]  /*0f90*/  LOP3.LUT R0, R0, 0x7f800000, RZ, 0xfc, !PT ;  /* 0x7f80000000007812 */ /* 0x000fe200078efcff */
[----:B------:R-:W-:Y:S06]  /*0fa0*/  BRA `(.L_x_22) ;  /* 0x0000000000147947 */ /* 0x000fec0003800000 */
.L_x_16:
[----:B------:R-:W-:Y:S01]  /*0fb0*/  LOP3.LUT R0, R9, 0x80000000, R7, 0x48, !PT ;  /* 0x8000000009007812 */ /* 0x000fe200078e4807 */
[----:B------:R-:W-:Y:S06]  /*0fc0*/  BRA `(.L_x_22) ;  /* 0x00000000000c7947 */ /* 0x000fec0003800000 */
.L_x_15:
[----:B------:R-:W0:Y:S01]  /*0fd0*/  MUFU.RSQ R0, -QNAN ;  /* 0xffc0000000007908 */ /* 0x000e220000001400 */
[----:B------:R-:W-:Y:S05]  /*0fe0*/  BRA `(.L_x_22) ;  /* 0x0000000000047947 */ /* 0x000fea0003800000 */
.L_x_14:
[----:B------:R-:W-:-:S07]  /*0ff0*/  FADD.FTZ R0, R0, R3 ;  /* 0x0000000300007221 */ /* 0x000fce0000010000 */
.L_x_22:
[----:B------:R-:W-:Y:S05]  /*1000*/  BSYNC.RECONVERGENT B2 ;  /* 0x0000000000027941 */ /* 0x000fea0003800200 */
.L_x_12:
[----:B------:R-:W-:-:S04]  /*1010*/  HFMA2 R5, -RZ, RZ, 0, 0 ;  /* 0x00000000ff057431 */ /* 0x000fc800000001ff */
[----:B0-----:R-:W-:Y:S05]  /*1020*/  RET.REL.NODEC R4 `(_Z14calculate_ssimPKfS0_iPf) ;  /* 0xffffffec04f47950 */ /* 0x001fea0003c3ffff */
.L_x_23:
[----:B------:R-:W-:-:S00]  /*1030*/  BRA `(.L_x_23) ;  /* 0xfffffffc00fc7947 */ /* 0x000fc0000383ffff */
[----:B------:R-:W-:-:S00]  /*1040*/  NOP ;  /* 0x0000000000007918 */ /* 0x000fc00000000000 */
        /* <DEDUP_REMOVED lines=11> */
.L_x_48:


//--------------------- .text._Z14calculate_psnrPKfS0_iPf --------------------------
	.section	.text._Z14calculate_psnrPKfS0_iPf,"ax",@progbits
	.align	128
        .global         _Z14calculate_psnrPKfS0_iPf
        .type           _Z14calculate_psnrPKfS0_iPf,@function
        .size           _Z14calculate_psnrPKfS0_iPf,(.L_x_51 - _Z14calculate_psnrPKfS0_iPf)
        .other          _Z14calculate_psnrPKfS0_iPf,@"STO_CUDA_ENTRY STV_DEFAULT"
_Z14calculate_psnrPKfS0_iPf:
.text._Z14calculate_psnrPKfS0_iPf:
[----:B------:R-:W-:Y:S01]  /*0000*/  LDC R1, c[0x0][0x37c] ;  /* 0x0000df00ff017b82 */ /* 0x000fe20000000800 */
[----:B------:R-:W0:Y:S07]  /*0010*/  S2R R8, SR_TID.X ;  /* 0x0000000000087919 */ /* 0x000e2e0000002100 */
[----:B------:R-:W1:Y:S01]  /*0020*/  S2UR UR4, SR_CTAID.X ;  /* 0x00000000000479c3 */ /* 0x000e620000002500 */
[----:B------:R-:W1:Y:S01]  /*0030*/  LDCU UR7, c[0x0][0x360] ;  /* 0x00006c00ff0777ac */ /* 0x000e620008000800 */
[----:B------:R-:W2:Y:S06]  /*0040*/  LDCU.64 UR8, c[0x0][0x358] ;  /* 0x00006b00ff0877ac */ /* 0x000eac0008000a00 */
[----:B------:R-:W3:Y:S08]  /*0050*/  LDC R6, c[0x0][0x390] ;  /* 0x0000e400ff067b82 */ /* 0x000ef00000000800 */
[----:B------:R-:W4:Y:S08]  /*0060*/  LDC.64 R2, c[0x0][0x380] ;  /* 0x0000e000ff027b82 */ /* 0x000f300000000a00 */
[----:B------:R-:W5:Y:S01]  /*0070*/  LDC.64 R4, c[0x0][0x388] ;  /* 0x0000e200ff047b82 */ /* 0x000f620000000a00 */
[----:B-1----:R-:W-:-:S06]  /*0080*/  UIMAD UR4, UR7, UR4, URZ ;  /* 0x00000004070472a4 */ /* 0x002fcc000f8e02ff */
[----:B0-----:R-:W-:-:S04]  /*0090*/  IADD3 R7, PT, PT, R8, UR4, RZ ;  /* 0x0000000408077c10 */ /* 0x001fc8000fffe0ff */
[----:B---3--:R-:W-:-:S13]  /*00a0*/  ISETP.GE.AND P0, PT, R7, R6, PT ;  /* 0x000000060700720c */ /* 0x008fda0003f06270 */
[----:B----4-:R-:W-:-:S04]  /*00b0*/  @!P0 IMAD.WIDE R2, R7, 0x4, R2 ;  /* 0x0000000407028825 */ /* 0x010fc800078e0202 */
[----:B-----5:R-:W-:Y:S02]  /*00c0*/  @!P0 IMAD.WIDE R4, R7, 0x4, R4 ;  /* 0x0000000407048825 */ /* 0x020fe400078e0204 */
[----:B--2---:R-:W2:Y:S04]  /*00d0*/  @!P0 LDG.E R2, desc[UR8][R2.64] ;  /* 0x0000000802028981 */ /* 0x004ea8000c1e1900 */
[----:B------:R-:W2:Y:S01]  /*00e0*/  @!P0 LDG.E R5, desc[UR8][R4.64] ;  /* 0x0000000804058981 */ /* 0x000ea2000c1e1900 */
[----:B------:R-:W0:Y:S01]  /*00f0*/  S2UR UR6, SR_CgaCtaId ;  /* 0x00000000000679c3 */ /* 0x000e220000008800 */
[----:B------:R-:W-:Y:S01]  /*0100*/  HFMA2 R0, -RZ, RZ, 0, 0 ;  /* 0x00000000ff007431 */ /* 0x000fe200000001ff */
[----:B------:R-:W-:Y:S02]  /*0110*/  UMOV UR5, 0x400 ;  /* 0x0000040000057882 */ /* 0x000fe40000000000 */
[----:B0-----:R-:W-:-:S06]  /*0120*/  ULEA UR5, UR6, UR5, 0x18 ;  /* 0x0000000506057291 */ /* 0x001fcc000f8ec0ff */
[----:B------:R-:W-:Y:S01]  /*0130*/  LEA R7, R8, UR5, 0x2 ;  /* 0x0000000508077c11 */ /* 0x000fe2000f8e10ff */
[----:B--2---:R-:W-:Y:S01]  /*0140*/  @!P0 FADD R0, R2, -R5 ;  /* 0x8000000502008221 */ /* 0x004fe20000000000 */
[----:B------:R-:W-:-:S03]  /*0150*/  ISETP.NE.AND P0, PT, R8, RZ, PT ;  /* 0x000000ff0800720c */ /* 0x000fc60003f05270 */
[----:B------:R-:W-:-:S05]  /*0160*/  FMUL R0, R0, R0 ;  /* 0x0000000000007220 */ /* 0x000fca0000400000 */
[----:B------:R0:W-:Y:S01]  /*0170*/  STS [R7], R0 ;  /* 0x0000000007007388 */ /* 0x0001e20000000800 */
[----:B------:R-:W-:Y:S06]  /*0180*/  BAR.SYNC.DEFER_BLOCKING 0x0 ;  /* 0x0000000000007b1d */ /* 0x000fec0000010000 */
[----:B------:R-:W-:Y:S05]  /*0190*/  @P0 EXIT ;  /* 0x000000000000094d */ /* 0x000fea0003800000 */
[----:B------:R-:W-:Y:S02]  /*01a0*/  ISETP.LE.U32.AND P0, PT, R6, UR4, PT ;  /* 0x0000000406007c0c */ /* 0x000fe4000bf03070 */
[----:B------:R-:W-:-:S11]  /*01b0*/  MOV R15, RZ ;  /* 0x000000ff000f7202 */ /* 0x000fd60000000f00 */
[----:B------:R-:W-:Y:S05]  /*01c0*/  @P0 BRA `(.L_x_24) ;  /* 0x0000000400600947 */ /* 0x000fea0003800000 */
[----:B------:R-:W-:Y:S01]  /*01d0*/  UIADD3 UR6, UPT, UPT, UR7, -0x1, URZ ;  /* 0xffffffff07067890 */ /* 0x000fe2000fffe0ff */
[----:B0-----:R-:W-:Y:S01]  /*01e0*/  LOP3.LUT R0, RZ, UR4, RZ, 0x33, !PT ;  /* 0x00000004ff007c12 */ /* 0x001fe2000f8e33ff */
[----:B------:R-:W-:Y:S01]  /*01f0*/  HFMA2 R2, -RZ, RZ, 0, 0 ;  /* 0x00000000ff027431 */ /* 0x000fe200000001ff */
[----:B------:R-:W-:-:S03]  /*0200*/  MOV R15, RZ ;  /* 0x000000ff000f7202 */ /* 0x000fc60000000f00 */
[----:B------:R-:W-:-:S04]  /*0210*/  VIADDMNMX.U32 R0, R0, R6, UR6, PT ;  /* 0x0000000600007e46 */ /* 0x000fc8000b800006 */
[C---:B------:R-:W-:Y:S02]  /*0220*/  ISETP.GE.U32.AND P0, PT, R0.reuse, 0x3, PT ;  /* 0x000000030000780c */ /* 0x040fe40003f06070 */
[----:B------:R-:W-:-:S04]  /*0230*/  IADD3 R3, PT, PT, R0, 0x1, RZ ;  /* 0x0000000100037810 */ /* 0x000fc80007ffe0ff */
[----:B------:R-:W-:-:S07]  /*0240*/  LOP3.LUT R0, R3, 0x3, RZ, 0xc0, !PT ;  /* 0x0000000303007812 */ /* 0x000fce00078ec0ff */
[----:B------:R-:W-:Y:S05]  /*0250*/  @!P0 BRA `(.L_x_25) ;  /* 0x0000000400148947 */ /* 0x000fea0003800000 */
[----:B------:R-:W-:Y:S01]  /*0260*/  LOP3.LUT R2, R3, 0xfffffffc, RZ, 0xc0, !PT ;  /* 0xfffffffc03027812 */ /* 0x000fe200078ec0ff */
[----:B------:R-:W-:Y:S01]  /*0270*/  UIADD3 UR6, UPT, UPT, UR5, 0x8, URZ ;  /* 0x0000000805067890 */ /* 0x000fe2000fffe0ff */
[----:B------:R-:W-:Y:S02]  /*0280*/  IMAD.MOV.U32 R15, RZ, RZ, RZ ;  /* 0x000000ffff0f7224 */ /* 0x000fe400078e00ff */
        /* <DEDUP_REMOVED lines=8> */
.L_x_28:
[----:B------:R-:W0:Y:S01]  /*0310*/  LDS.64 R12, [UR6+-0x8] ;  /* 0xfffff806ff0c7984 */ /* 0x000e220008000a00 */
[----:B------:R-:W-:-:S03]  /*0320*/  IADD3 R3, PT, PT, R3, 0x10, RZ ;  /* 0x0000001003037810 */ /* 0x000fc60007ffe0ff */
[----:B------:R-:W1:Y:S01]  /*0330*/  LDS.64 R16, [UR6] ;  /* 0x00000006ff107984 */ /* 0x000e620008000a00 */
[----:B------:R-:W-:-:S03]  /*0340*/  ISETP.GE.AND P1, PT, R3, -0xc, PT ;  /* 0xfffffff40300780c */ /* 0x000fc60003f26270 */
[----:B------:R-:W2:Y:S04]  /*0350*/  LDS.64 R8, [UR6+0x8] ;  /* 0x00000806ff087984 */ /* 0x000ea80008000a00 */
[----:B------:R-:W3:Y:S04]  /*0360*/  LDS.64 R6, [UR6+0x10] ;  /* 0x00001006ff067984 */ /* 0x000ee80008000a00 */
[----:B------:R-:W4:Y:S04]  /*0370*/  LDS.64 R4, [UR6+0x18] ;  /* 0x00001806ff047984 */ /* 0x000f280008000a00 */
[----:B------:R-:W5:Y:S01]  /*0380*/  LDS.64 R10, [UR6+0x20] ;  /* 0x00002006ff0a7984 */ /* 0x000f620008000a00 */
[----:B0-----:R-:W-:-:S03]  /*0390*/  FADD R12, R12, R15 ;  /* 0x0000000f0c0c7221 */ /* 0x001fc60000000000 */
[----:B------:R-:W-:Y:S01]  /*03a0*/  LDS.64 R14, [UR6+0x30] ;  /* 0x00003006ff0e7984 */ /* 0x000fe20008000a00 */
[----:B------:R-:W-:-:S04]  /*03b0*/  FADD R13, R12, R13 ;  /* 0x0000000d0c0d7221 */ /* 0x000fc80000000000 */
[----:B-1----:R-:W-:Y:S02]  /*03c0*/  FADD R16, R13, R16 ;  /* 0x000000100d107221 */ /* 0x002fe40000000000 */
[----:B------:R-:W0:Y:S01]  /*03d0*/  LDS.64 R12, [UR6+0x28] ;  /* 0x00002806ff0c7984 */ /* 0x000e220008000a00 */
[----:B------:R-:W-:Y:S01]  /*03e0*/  UIADD3 UR6, UPT, UPT, UR6, 0x40, URZ ;  /* 0x0000004006067890 */ /* 0x000fe2000fffe0ff */
[----:B------:R-:W-:-:S04]  /*03f0*/  FADD R17, R16, R17 ;  /* 0x0000001110117221 */ /* 0x000fc80000000000 */
[----:B--2---:R-:W-:-:S04]  /*0400*/  FADD R8, R17, R8 ;  /* 0x0000000811087221 */ /* 0x004fc80000000000 */
[----:B------:R-:W-:-:S04]  /*0410*/  FADD R9, R8, R9 ;  /* 0x0000000908097221 */ /* 0x000fc80000000000 */
[----:B---3--:R-:W-:-:S04]  /*0420*/  FADD R6, R9, R6 ;  /* 0x0000000609067221 */ /* 0x008fc80000000000 */
[----:B------:R-:W-:-:S04]  /*0430*/  FADD R7, R6, R7 ;  /* 0x0000000706077221 */ /* 0x000fc80000000000 */
[----:B----4-:R-:W-:-:S04]  /*0440*/  FADD R4, R7, R4 ;  /* 0x0000000407047221 */ /* 0x010fc80000000000 */
[----:B------:R-:W-:-:S04]  /*0450*/  FADD R5, R4, R5 ;  /* 0x0000000504057221 */ /* 0x000fc80000000000 */
[----:B-----5:R-:W-:-:S04]  /*0460*/  FADD R10, R5, R10 ;  /* 0x0000000a050a7221 */ /* 0x020fc80000000000 */
[----:B------:R-:W-:-:S04]  /*0470*/  FADD R11, R10, R11 ;  /* 0x0000000b0a0b7221 */ /* 0x000fc80000000000 */
[----:B0-----:R-:W-:-:S04]  /*0480*/  FADD R12, R11, R12 ;  /* 0x0000000c0b0c7221 */ /* 0x001fc80000000000 */
[----:B------:R-:W-:-:S04]  /*0490*/  FADD R13, R12, R13 ;  /* 0x0000000d0c0d7221 */ /* 0x000fc80000000000 */
[----:B------:R-:W-:-:S04]  /*04a0*/  FADD R14, R13, R14 ;  /* 0x0000000e0d0e7221 */ /* 0x000fc80000000000 */
[----:B------:R-:W-:Y:S01]  /*04b0*/  FADD R15, R14, R15 ;  /* 0x0000000f0e0f7221 */ /* 0x000fe20000000000 */
[----:B------:R-:W-:Y:S06]  /*04c0*/  @!P1 BRA `(.L_x_28) ;  /* 0xfffffffc00909947 */ /* 0x000fec000383ffff */
.L_x_27:
[----:B------:R-:W-:-:S04]  /*04d0*/  IADD3 R4, PT, PT, -R3, RZ, RZ ;  /* 0x000000ff03047210 */ /* 0x000fc80007ffe1ff */
[----:B------:R-:W-:-:S13]  /*04e0*/  ISETP.GT.AND P1, PT, R4, 0x4, PT ;  /* 0x000000040400780c */ /* 0x000fda0003f24270 */
[----:B------:R-:W-:Y:S05]  /*04f0*/  @!P1 BRA `(.L_x_29) ;  /* 0x00000000003c9947 */ /* 0x000fea0003800000 */
[----:B------:R-:W0:Y:S01]  /*0500*/  LDS.64 R6, [UR6+-0x8] ;  /* 0xfffff806ff067984 */ /* 0x000e220008000a00 */
[----:B------:R-:W-:Y:S01]  /*0510*/  PLOP3.LUT P0, PT, PT, PT, PT, 0x8, 0x80 ;  /* 0x000000000080781c */ /* 0x000fe20003f0e170 */
[----:B------:R-:W-:Y:S02]  /*0520*/  VIADD R3, R3, 0x8 ;  /* 0x0000000803037836 */ /* 0x000fe40000000000 */
[----:B------:R-:W1:Y:S04]  /*0530*/  LDS.64 R8, [UR6] ;  /* 0x00000006ff087984 */ /* 0x000e680008000a00 */
[----:B------:R-:W2:Y:S04]  /*0540*/  LDS.64 R10, [UR6+0x8] ;  /* 0x00000806ff0a7984 */ /* 0x000ea80008000a00 */
[----:B------:R-:W3:Y:S01]  /*0550*/  LDS.64 R4, [UR6+0x10] ;  /* 0x00001006ff047984 */ /* 0x000ee20008000a00 */
[----:B------:R-:W-:Y:S01]  /*0560*/  UIADD3 UR6, UPT, UPT, UR6, 0x20, URZ ;  /* 0x0000002006067890 */ /* 0x000fe2000fffe0ff */
[----:B0-----:R-:W-:-:S04]  /*0570*/  FADD R6, R15, R6 ;  /* 0x000000060f067221 */ /* 0x001fc80000000000 */
[----:B------:R-:W-:-:S04]  /*0580*/  FADD R7, R6, R7 ;  /* 0x0000000706077221 */ /* 0x000fc80000000000 */
[----:B-1----:R-:W-:-:S04]  /*0590*/  FADD R8, R7, R8 ;  /* 0x0000000807087221 */ /* 0x002fc80000000000 */
[----:B------:R-:W-:-:S04]  /*05a0*/  FADD R9, R8, R9 ;  /* 0x0000000908097221 */ /* 0x000fc80000000000 */
[----:B--2---:R-:W-:-:S04]  /*05b0*/  FADD R10, R9, R10 ;  /* 0x0000000a090a7221 */ /* 0x004fc80000000000 */
[----:B------:R-:W-:-:S04]  /*05c0*/  FADD R11, R10, R11 ;  /* 0x0000000b0a0b7221 */ /* 0x000fc80000000000 */
[----:B---3--:R-:W-:-:S04]  /*05d0*/  FADD R4, R11, R4 ;  /* 0x000000040b047221 */ /* 0x008fc80000000000 */
[----:B------:R-:W-:-:S07]  /*05e0*/  FADD R15, R4, R5 ;  /* 0x00000005040f7221 */ /* 0x000fce0000000000 */
.L_x_29:
[----:B------:R-:W-:-:S13]  /*05f0*/  ISETP.NE.OR P0, PT, R3, RZ, P0 ;  /* 0x000000ff0300720c */ /* 0x000fda0000705670 */
[----:B------:R-:W-:Y:S05]  /*0600*/  @!P0 BRA `(.L_x_25) ;  /* 0x0000000000288947 */ /* 0x000fea0003800000 */
.L_x_26:
[----:B------:R-:W0:Y:S01]  /*0610*/  LDS.64 R4, [UR6+-0x8] ;  /* 0xfffff806ff047984 */ /* 0x000e220008000a00 */
[----:B------:R-:W-:-:S03]  /*0620*/  IADD3 R3, PT, PT, R3, 0x4, RZ ;  /* 0x0000000403037810 */ /* 0x000fc60007ffe0ff */
[----:B------:R-:W1:Y:S01]  /*0630*/  LDS.64 R6, [UR6] ;  /* 0x00000006ff067984 */ /* 0x000e620008000a00 */
[----:B------:R-:W-:Y:S01]  /*0640*/  ISETP.NE.AND P0, PT, R3, RZ, PT ;  /* 0x000000ff0300720c */ /* 0x000fe20003f05270 */
[----:B------:R-:W-:Y:S01]  /*0650*/  UIADD3 UR6, UPT, UPT, UR6, 0x10, URZ ;  /* 0x0000001006067890 */ /* 0x000fe2000fffe0ff */
[----:B0-----:R-:W-:-:S04]  /*0660*/  FADD R4, R4, R15 ;  /* 0x0000000f04047221 */ /* 0x001fc80000000000 */
[----:B------:R-:W-:-:S04]  /*0670*/  FADD R5, R4, R5 ;  /* 0x0000000504057221 */ /* 0x000fc80000000000 */
[----:B-1----:R-:W-:-:S04]  /*0680*/  FADD R6, R5, R6 ;  /* 0x0000000605067221 */ /* 0x002fc80000000000 */
[----:B------:R-:W-:Y:S01]  /*0690*/  FADD R15, R6, R7 ;  /* 0x00000007060f7221 */ /* 0x000fe20000000000 */
[----:B------:R-:W-:Y:S06]  /*06a0*/  @P0 BRA `(.L_x_26) ;  /* 0xfffffffc00d80947 */ /* 0x000fec000383ffff */
.L_x_25:
[----:B------:R-:W-:-:S13]  /*06b0*/  ISETP.NE.AND P0, PT, R0, RZ, PT ;  /* 0x000000ff0000720c */ /* 0x000fda0003f05270 */
[----:B------:R-:W-:Y:S05]  /*06c0*/  @!P0 BRA `(.L_x_24) ;  /* 0x0000000000208947 */ /* 0x000fea0003800000 */
[----:B------:R-:W-:Y:S02]  /*06d0*/  LEA R2, R2, UR5, 0x2 ;  /* 0x0000000502027c11 */ /* 0x000fe4000f8e10ff */
[----:B------:R-:W-:-:S07]  /*06e0*/  IADD3 R0, PT, PT, -R0, RZ, RZ ;  /* 0x000000ff00007210 */ /* 0x000fce0007ffe1ff */
.L_x_30:
[----:B------:R0:W1:Y:S01]  /*06f0*/  LDS R4, [R2] ;  /* 0x0000000002047984 */ /* 0x0000620000000800 */
[----:B------:R-:W-:-:S04]  /*0700*/  IADD3 R0, PT, PT, R0, 0x1, RZ ;  /* 0x0000000100007810 */ /* 0x000fc80007ffe0ff */
[----:B------:R-:W-:Y:S02]  /*0710*/  ISETP.NE.AND P0, PT, R0, RZ, PT ;  /* 0x000000ff0000720c */ /* 0x000fe40003f05270 */
[----:B0-----:R-:W-:Y:S01]  /*0720*/  IADD3 R2, PT, PT, R2, 0x4, RZ ;  /* 0x0000000402027810 */ /* 0x001fe20007ffe0ff */
[----:B-1----:R-:W-:-:S10]  /*0730*/  FADD R15, R4, R15 ;  /* 0x0000000f040f7221 */ /* 0x002fd40000000000 */
[----:B------:R-:W-:Y:S05]  /*0740*/  @P0 BRA `(.L_x_30) ;  /* 0xfffffffc00e80947 */ /* 0x000fea000383ffff */
.L_x_24:
[----:B------:R-:W1:Y:S02]  /*0750*/  LDC.64 R2, c[0x0][0x398] ;  /* 0x0000e600ff027b82 */ /* 0x000e640000000a00 */
[----:B-1----:R-:W-:Y:S01]  /*0760*/  REDG.E.ADD.F32.FTZ.RN.STRONG.GPU desc[UR8][R2.64], R15 ;  /* 0x0000000f020079a6 */ /* 0x002fe2000c12f308 */
[----:B------:R-:W-:Y:S05]  /*0770*/  EXIT ;  /* 0x000000000000794d */ /* 0x000fea0003800000 */
.L_x_31:
        /* <DEDUP_REMOVED lines=16> */
.L_x_51:


//--------------------- .text._Z15gaussian_kernelPfif --------------------------
	.section	.text._Z15gaussian_kernelPfif,"ax",@progbits
	.align	128
        .global         _Z15gaussian_kernelPfif
        .type           _Z15gaussian_kernelPfif,@function
        .size           _Z15gaussian_kernelPfif,(.L_x_49 - _Z15gaussian_kernelPfif)
        .other          _Z15gaussian_kernelPfif,@"STO_CUDA_ENTRY STV_DEFAULT"
_Z15gaussian_kernelPfif:
.text._Z15gaussian_kernelPfif:
[----:B------:R-:W-:Y:S01]  /*0000*/  LDC R1, c[0x0][0x37c] ;  /* 0x0000df00ff017b82 */ /* 0x000fe20000000800 */
[----:B------:R-:W0:Y:S01]  /*0010*/  S2R R2, SR_TID.X ;  /* 0x0000000000027919 */ /* 0x000e220000002100 */
[----:B------:R-:W0:Y:S01]  /*0020*/  LDCU UR5, c[0x0][0x360] ;  /* 0x00006c00ff0577ac */ /* 0x000e220008000800 */
[----:B------:R-:W0:Y:S01]  /*0030*/  S2R R3, SR_CTAID.X ;  /* 0x0000000000037919 */ /* 0x000e220000002500 */
[----:B------:R-:W1:Y:S01]  /*0040*/  LDCU UR4, c[0x0][0x388] ;  /* 0x00007100ff0477ac */ /* 0x000e620008000800 */
[----:B0-----:R-:W-:-:S05]  /*0050*/  IMAD R2, R3, UR5, R2 ;  /* 0x0000000503027c24 */ /* 0x001fca000f8e0202 */
[----:B-1----:R-:W-:-:S13]  /*0060*/  ISETP.GE.AND P0, PT, R2, UR4, PT ;  /* 0x0000000402007c0c */ /* 0x002fda000bf06270 */
[----:B------:R-:W-:Y:S05]  /*0070*/  @P0 EXIT ;  /* 0x000000000000094d */ /* 0x000fea0003800000 */
[----:B------:R-:W0:Y:S01]  /*0080*/  LDC R3, c[0x0][0x38c] ;  /* 0x0000e300ff037b82 */ /* 0x000e220000000800 */
[----:B------:R-:W-:Y:S01]  /*0090*/  ULEA.HI UR4, UR4, UR4, URZ, 0x1 ;  /* 0x0000000404047291 */ /* 0x000fe2000f8f08ff */
[----:B------:R-:W-:Y:S03]  /*00a0*/  BSSY.RECONVERGENT B0, `(.L_x_32) ;  /* 0x0000012000007945 */ /* 0x000fe60003800200 */
[----:B------:R-:W-:Y:S01]  /*00b0*/  USHF.R.S32.HI UR4, URZ, 0x1, UR4 ;  /* 0x00000001ff047899 */ /* 0x000fe20008011404 */
[----:B0-----:R-:W-:-:S04]  /*00c0*/  FADD R0, R3, R3 ;  /* 0x0000000303007221 */ /* 0x001fc80000000000 */
[----:B------:R-:W-:Y:S01]  /*00d0*/  FMUL R3, R0, R3 ;  /* 0x0000000300037220 */ /* 0x000fe20000400000 */
[----:B------:R-:W-:-:S03]  /*00e0*/  VIADD R0, R2, -UR4 ;  /* 0x8000000402007c36 */ /* 0x000fc60008000000 */
[----:B------:R-:W0:Y:S02]  /*00f0*/  MUFU.RCP R4, R3 ;  /* 0x0000000300047308 */ /* 0x000e240000001000 */
[----:B------:R-:W-:-:S05]  /*0100*/  I2FP.F32.S32 R0, R0 ;  /* 0x0000000000007245 */ /* 0x000fca0000201400 */
[----:B------:R-:W-:-:S04]  /*0110*/  FMUL R0, R0, -R0 ;  /* 0x8000000000007220 */ /* 0x000fc80000400000 */
        /* <DEDUP_REMOVED lines=8> */
[----:B------:R-:W-:Y:S05]  /*01a0*/  CALL.REL.NOINC `($__internal_1_$__cuda_sm3x_div_rn_noftz_f32_slowpath) ;  /* 0x0000000000847944 */ /* 0x000fea0003c00000 */
[----:B------:R-:W-:-:S07]  /*01b0*/  IMAD.MOV.U32 R4, RZ, RZ, R0 ;  /* 0x000000ffff047224 */ /* 0x000fce00078e0000 */
.L_x_33:
[----:B------:R-:W-:Y:S05]  /*01c0*/  BSYNC.RECONVERGENT B0 ;  /* 0x0000000000007941 */ /* 0x000fea0003800200 */
.L_x_32:
[----:B------:R-:W-:Y:S01]  /*01d0*/  IMAD.MOV.U32 R3, RZ, RZ, 0x3bbb989d ;  /* 0x3bbb989dff037424 */ /* 0x000fe200078e00ff */
[----:B------:R-:W0:Y:S01]  /*01e0*/  LDC R6, c[0x0][0x38c] ;  /* 0x0000e300ff067b82 */ /* 0x000e220000000800 */
[----:B------:R-:W-:Y:S01]  /*01f0*/  IMAD.MOV.U32 R5, RZ, RZ, 0x437c0000 ;  /* 0x437c0000ff057424 */ /* 0x000fe200078e00ff */
[----:B------:R-:W1:Y:S01]  /*0200*/  LDCU.64 UR4, c[0x0][0x358] ;  /* 0x00006b00ff0477ac */ /* 0x000e620008000a00 */
[----:B------:R-:W-:Y:S01]  /*0210*/  FFMA.SAT R0, R4, R3, 0.5 ;  /* 0x3f00000004007423 */ /* 0x000fe20000002003 */
[----:B------:R-:W-:Y:S03]  /*0220*/  BSSY.RECONVERGENT B0, `(.L_x_34) ;  /* 0x0000015000007945 */ /* 0x000fe60003800200 */
[----:B------:R-:W-:-:S04]  /*0230*/  FFMA.RM R0, R0, R5, 12582913 ;  /* 0x4b40000100007423 */ /* 0x000fc80000004005 */
[C---:B------:R-:W-:Y:S01]  /*0240*/  FADD R3, R0.reuse, -12583039 ;  /* 0xcb40007f00037421 */ /* 0x040fe20000000000 */
[----:B------:R-:W-:-:S03]  /*0250*/  SHF.L.U32 R0, R0, 0x17, RZ ;  /* 0x0000001700007819 */ /* 0x000fc600000006ff */
[----:B------:R-:W-:-:S04]  /*0260*/  FFMA R3, R4, 1.4426950216293334961, -R3 ;  /* 0x3fb8aa3b04037823 */ /* 0x000fc80000000803 */
[----:B------:R-:W-:Y:S01]  /*0270*/  FFMA R3, R4, 1.925963033500011079e-08, R3 ;  /* 0x32a5706004037823 */ /* 0x000fe20000000003 */
[----:B0-----:R-:W-:-:S05]  /*0280*/  FMUL R5, R6, 2.5066282749176025391 ;  /* 0x40206c9906057820 */ /* 0x001fca0000400000 */
[----:B------:R-:W0:Y:S08]  /*0290*/  MUFU.EX2 R3, R3 ;  /* 0x0000000300037308 */ /* 0x000e300000000800 */
[----:B------:R-:W2:Y:S01]  /*02a0*/  MUFU.RCP R6, R5 ;  /* 0x0000000500067308 */ /* 0x000ea20000001000 */
[----:B0-----:R-:W-:-:S07]  /*02b0*/  FMUL R0, R0, R3 ;  /* 0x0000000300007220 */ /* 0x001fce0000400000 */
[----:B------:R-:W0:Y:S01]  /*02c0*/  FCHK P0, R0, R5 ;  /* 0x0000000500007302 */ /* 0x000e220000000000 */
[----:B--2---:R-:W-:-:S04]  /*02d0*/  FFMA R7, -R5, R6, 1 ;  /* 0x3f80000005077423 */ /* 0x004fc80000000106 */
[----:B------:R-:W-:-:S04]  /*02e0*/  FFMA R7, R6, R7, R6 ;  /* 0x0000000706077223 */ /* 0x000fc80000000006 */
[----:B------:R-:W-:-:S04]  /*02f0*/  FFMA R4, R0, R7, RZ ;  /* 0x0000000700047223 */ /* 0x000fc800000000ff */
[----:B------:R-:W-:-:S04]  /*0300*/  FFMA R6, -R5, R4, R0 ;  /* 0x0000000405067223 */ /* 0x000fc80000000100 */
[----:B------:R-:W-:Y:S01]  /*0310*/  FFMA R7, R7, R6, R4 ;  /* 0x0000000607077223 */ /* 0x000fe20000000004 */
[----:B01----:R-:W-:Y:S06]  /*0320*/  @!P0 BRA `(.L_x_35) ;  /* 0x0000000000108947 */ /* 0x003fec0003800000 */
[----:B------:R-:W-:Y:S01]  /*0330*/  IMAD.MOV.U32 R3, RZ, RZ, R5 ;  /* 0x000000ffff037224 */ /* 0x000fe200078e0005 */
[----:B------:R-:W-:-:S07]  /*0340*/  MOV R4, 0x360 ;  /* 0x0000036000047802 */ /* 0x000fce0000000f00 */
[----:B------:R-:W-:Y:S05]  /*0350*/  CALL.REL.NOINC `($__internal_1_$__cuda_sm3x_div_rn_noftz_f32_slowpath) ;  /* 0x0000000000187944 */ /* 0x000fea0003c00000 */
[----:B------:R-:W-:-:S07]  /*0360*/  IMAD.MOV.U32 R7, RZ, RZ, R0 ;  /* 0x000000ffff077224 */ /* 0x000fce00078e0000 */
.L_x_35:
[----:B------:R-:W-:Y:S05]  /*0370*/  BSYNC.RECONVERGENT B0 ;  /* 0x0000000000007941 */ /* 0x000fea0003800200 */
.L_x_34:
[----:B------:R-:W0:Y:S02]  /*0380*/  LDC.64 R4, c[0x0][0x380] ;  /* 0x0000e000ff047b82 */ /* 0x000e240000000a00 */
[----:B0-----:R-:W-:-:S05]  /*0390*/  IMAD.WIDE R2, R2, 0x4, R4 ;  /* 0x0000000402027825 */ /* 0x001fca00078e0204 */
[----:B------:R-:W-:Y:S01]  /*03a0*/  STG.E desc[UR4][R2.64], R7 ;  /* 0x0000000702007986 */ /* 0x000fe2000c101904 */
[----:B------:R-:W-:Y:S05]  /*03b0*/  EXIT ;  /* 0x000000000000794d */ /* 0x000fea0003800000 */
        .weak           $__internal_1_$__cuda_sm3x_div_rn_noftz_f32_slowpath
        .type           $__internal_1_$__cuda_sm3x_div_rn_noftz_f32_slowpath,@function
        .size           $__internal_1_$__cuda_sm3x_div_rn_noftz_f32_slowpath,(.L_x_49 - $__internal_1_$__cuda_sm3x_div_rn_noftz_f32_slowpath)
$__internal_1_$__cuda_sm3x_div_rn_noftz_f32_slowpath:
[----:B------:R-:W-:Y:S01]  /*03c0*/  SHF.R.U32.HI R6, RZ, 0x17, R3 ;  /* 0x00000017ff067819 */ /* 0x000fe20000011603 */
[----:B------:R-:W-:Y:S01]  /*03d0*/  BSSY.RECONVERGENT B1, `(.L_x_36) ;  /* 0x0000062000017945 */ /* 0x000fe20003800200 */
[----:B------:R-:W-:Y:S02]  /*03e0*/  SHF.R.U32.HI R5, RZ, 0x17, R0 ;  /* 0x00000017ff057819 */ /* 0x000fe40000011600 */
[----:B------:R-:W-:Y:S02]  /*03f0*/  LOP3.LUT R10, R6, 0xff, RZ, 0xc0, !PT ;  /* 0x000000ff060a7812 */ /* 0x000fe400078ec0ff */
[----:B------:R-:W-:-:S03]  /*0400*/  LOP3.LUT R8, R5, 0xff, RZ, 0xc0, !PT ;  /* 0x000000ff05087812 */ /* 0x000fc600078ec0ff */
[----:B------:R-:W-:Y:S01]  /*0410*/  VIADD R7, R10, 0xffffffff ;  /* 0xffffffff0a077836 */ /* 0x000fe20000000000 */
[----:B------:R-:W-:-:S04]  /*0420*/  IADD3 R6, PT, PT, R8, -0x1, RZ ;  /* 0xffffffff08067810 */ /* 0x000fc80007ffe0ff */
[----:B------:R-:W-:-:S04]  /*0430*/  ISETP.GT.U32.AND P0, PT, R7, 0xfd, PT ;  /* 0x000000fd0700780c */ /* 0x000fc80003f04070 */
[----:B------:R-:W-:-:S13]  /*0440*/  ISETP.GT.U32.OR P0, PT, R6, 0xfd, P0 ;  /* 0x000000fd0600780c */ /* 0x000fda0000704470 */
[----:B------:R-:W-:Y:S01]  /*0450*/  @!P0 IMAD.MOV.U32 R5, RZ, RZ, RZ ;  /* 0x000000ffff058224 */ /* 0x000fe200078e00ff */
[----:B------:R-:W-:Y:S06]  /*0460*/  @!P0 BRA `(.L_x_37) ;  /* 0x00000000005c8947 */ /* 0x000fec0003800000 */
[----:B------:R-:W-:Y:S02]  /*0470*/  FSETP.GTU.FTZ.AND P0, PT, |R0|, +INF , PT ;  /* 0x7f8000000000780b */ /* 0x000fe40003f1c200 */
        /* <DEDUP_REMOVED lines=17> */
[----:B------:R-:W-:Y:S02]  /*0590*/  @P0 IMAD.MOV.U32 R5, RZ, RZ, RZ ;  /* 0x000000ffff050224 */ /* 0x000fe400078e00ff */
[----:B------:R-:W-:Y:S01]  /*05a0*/  @!P0 FFMA R0, R0, 1.84467440737095516160e+19, RZ ;  /* 0x5f80000000008823 */ /* 0x000fe200000000ff */
[----:B------:R-:W-:Y:S02]  /*05b0*/  @!P0 IMAD.MOV.U32 R5, RZ, RZ, -0x40 ;  /* 0xffffffc0ff058424 */ /* 0x000fe400078e00ff */
[----:B------:R-:W-:-:S03]  /*05c0*/  @!P1 FFMA R3, R3, 1.84467440737095516160e+19, RZ ;  /* 0x5f80000003039823 */ /* 0x000fc600000000ff */
[----:B------:R-:W-:-:S07]  /*05d0*/  @!P1 IADD3 R5, PT, PT, R5, 0x40, RZ ;  /* 0x0000004005059810 */ /* 0x000fce0007ffe0ff */
.L_x_37:
[----:B------:R-:W-:Y:S01]  /*05e0*/  LEA R6, R10, 0xc0800000, 0x17 ;  /* 0xc08000000a067811 */ /* 0x000fe200078eb8ff */
[----:B------:R-:W-:Y:S04]  /*05f0*/  BSSY.RECONVERGENT B2, `(.L_x_42) ;  /* 0x0000036000027945 */ /* 0x000fe80003800200 */
[----:B------:R-:W-:Y:S02]  /*0600*/  IMAD.IADD R6, R3, 0x1, -R6 ;  /* 0x0000000103067824 */ /* 0x000fe400078e0a06 */
[----:B------:R-:W-:Y:S02]  /*0610*/  VIADD R3, R8, 0xffffff81 ;  /* 0xffffff8108037836 */ /* 0x000fe40000000000 */
[----:B------:R0:W1:Y:S01]  /*0620*/  MUFU.RCP R7, R6 ;  /* 0x0000000600077308 */ /* 0x0000620000001000 */
[----:B------:R-:W-:Y:S01]  /*0630*/  FADD.FTZ R9, -R6, -RZ ;  /* 0x800000ff06097221 */ /* 0x000fe20000010100 */
[C---:B------:R-:W-:Y:S01]  /*0640*/  IMAD R0, R3.reuse, -0x800000, R0 ;  /* 0xff80000003007824 */ /* 0x040fe200078e0200 */
[----:B0-----:R-:W-:-:S05]  /*0650*/  IADD3 R6, PT, PT, R3, 0x7f, -R10 ;  /* 0x0000007f03067810 */ /* 0x001fca0007ffe80a */
[----:B------:R-:W-:Y:S02]  /*0660*/  IMAD.IADD R6, R6, 0x1, R5 ;  /* 0x0000000106067824 */ /* 0x000fe400078e0205 */
[----:B-1----:R-:W-:-:S04]  /*0670*/  FFMA R8, R7, R9, 1 ;  /* 0x3f80000007087423 */ /* 0x002fc80000000009 */
        /* <DEDUP_REMOVED lines=20> */
[CCC-:B------:R-:W-:Y:S01]  /*07c0*/  FFMA.RM R6, R12.reuse, R8.reuse, R7.reuse ;  /* 0x000000080c067223 */ /* 0x1c0fe20000004007 */
[C---:B------:R-:W-:Y:S02]  /*07d0*/  ISETP.NE.AND P2, PT, R9.reuse, RZ, PT ;  /* 0x000000ff0900720c */ /* 0x040fe40003f45270 */
[----:B------:R-:W-:Y:S02]  /*07e0*/  ISETP.NE.AND P1, PT, R9, RZ, PT ;  /* 0x000000ff0900720c */ /* 0x000fe40003f25270 */
[----:B------:R-:W-:Y:S01]  /*07f0*/  LOP3.LUT R5, R3, 0x7fffff, RZ, 0xc0, !PT ;  /* 0x007fffff03057812 */ /* 0x000fe200078ec0ff */
[----:B------:R-:W-:Y:S01]  /*0800*/  FFMA.RP R3, R12, R8, R7 ;  /* 0x000000080c037223 */ /* 0x000fe20000008007 */
[----:B------:R-:W-:Y:S02]  /*0810*/  VIADD R8, R9, 0x20 ;  /* 0x0000002009087836 */ /* 0x000fe40000000000 */
[----:B------:R-:W-:Y:S01]  /*0820*/  LOP3.LUT R5, R5, 0x800000, RZ, 0xfc, !PT ;  /* 0x0080000005057812 */ /* 0x000fe200078efcff */
[----:B------:R-:W-:Y:S01]  /*0830*/  IMAD.MOV R7, RZ, RZ, -R9 ;  /* 0x000000ffff077224 */ /* 0x000fe200078e0a09 */
[----:B------:R-:W-:-:S02]  /*0840*/  FSETP.NEU.FTZ.AND P0, PT, R3, R6, PT ;  /* 0x000000060300720b */ /* 0x000fc40003f1d000 */
[----:B------:R-:W-:Y:S02]  /*0850*/  SHF.L.U32 R8, R5, R8, RZ ;  /* 0x0000000805087219 */ /* 0x000fe400000006ff */
[----:B------:R-:W-:Y:S02]  /*0860*/  SEL R6, R7, RZ, P2 ;  /* 0x000000ff07067207 */ /* 0x000fe40001000000 */
[----:B------:R-:W-:Y:S02]  /*0870*/  ISETP.NE.AND P1, PT, R8, RZ, P1 ;  /* 0x000000ff0800720c */ /* 0x000fe40000f25270 */
[----:B------:R-:W-:Y:S02]  /*0880*/  SHF.R.U32.HI R6, RZ, R6, R5 ;  /* 0x00000006ff067219 */ /* 0x000fe40000011605 */
[----:B------:R-:W-:Y:S02]  /*0890*/  PLOP3.LUT P0, PT, P0, P1, PT, 0xf8, 0x8f ;  /* 0x00000000008f781c */ /* 0x000fe40000703f70 */
[----:B------:R-:W-:-:S02]  /*08a0*/  SHF.R.U32.HI R8, RZ, 0x1, R6 ;  /* 0x00000001ff087819 */ /* 0x000fc40000011606 */
[----:B------:R-:W-:-:S04]  /*08b0*/  SEL R3, RZ, 0x1, !P0 ;  /* 0x00000001ff037807 */ /* 0x000fc80004000000 */
[----:B------:R-:W-:-:S04]  /*08c0*/  LOP3.LUT R3, R3, 0x1, R8, 0xf8, !PT ;  /* 0x0000000103037812 */ /* 0x000fc800078ef808 */
[----:B------:R-:W-:-:S04]  /*08d0*/  LOP3.LUT R3, R3, R6, RZ, 0xc0, !PT ;  /* 0x0000000603037212 */ /* 0x000fc800078ec0ff */
[----:B------:R-:W-:-:S04]  /*08e0*/  IADD3 R3, PT, PT, R8, R3, RZ ;  /* 0x0000000308037210 */ /* 0x000fc80007ffe0ff */
[----:B------:R-:W-:Y:S01]  /*08f0*/  LOP3.LUT R0, R3, R0, RZ, 0xfc, !PT ;  /* 0x0000000003007212 */ /* 0x000fe200078efcff */
[----:B------:R-:W-:Y:S06]  /*0900*/  BRA `(.L_x_45) ;  /* 0x0000000000107947 */ /* 0x000fec0003800000 */
.L_x_44:
[----:B------:R-:W-:-:S04]  /*0910*/  LOP3.LUT R0, R0, 0x80000000, RZ, 0xc0, !PT ;  /* 0x8000000000007812 */ /* 0x000fc800078ec0ff */
[----:B------:R-:W-:Y:S01]  /*0920*/  LOP3.LUT R0, R0, 0x7f800000, RZ, 0xfc, !PT ;  /* 0x7f80000000007812 */ /* 0x000fe200078efcff */
[----:B------:R-:W-:Y:S06]  /*0930*/  BRA `(.L_x_45) ;  /* 0x0000000000047947 */ /* 0x000fec0003800000 */
.L_x_43:
[----:B------:R-:W-:-:S07]  /*0940*/  IMAD R0, R6, 0x800000, R0 ;  /* 0x0080000006007824 */ /* 0x000fce00078e0200 */
.L_x_45:
[----:B------:R-:W-:Y:S05]  /*0950*/  BSYNC.RECONVERGENT B2 ;  /* 0x0000000000027941 */ /* 0x000fea0003800200 */
.L_x_42:
[----:B------:R-:W-:Y:S05]  /*0960*/  BRA `(.L_x_46) ;  /* 0x0000000000207947 */ /* 0x000fea0003800000 */
.L_x_41:
[----:B------:R-:W-:-:S04]  /*0970*/  LOP3.LUT R0, R3, 0x80000000, R0, 0x48, !PT ;  /* 0x8000000003007812 */ /* 0x000fc800078e4800 */
[----:B------:R-:W-:Y:S01]  /*0980*/  LOP3.LUT R0, R0, 0x7f800000, RZ, 0xfc, !PT ;  /* 0x7f80000000007812 */ /* 0x000fe200078efcff */
[----:B------:R-:W-:Y:S06]  /*0990*/  BRA `(.L_x_46) ;  /* 0x0000000000147947 */ /* 0x000fec0003800000 */
.L_x_40:
[----:B------:R-:W-:Y:S01]  /*09a0*/  LOP3.LUT R0, R3, 0x80000000, R0, 0x48, !PT ;  /* 0x8000000003007812 */ /* 0x000fe200078e4800 */
[----:B------:R-:W-:Y:S06]  /*09b0*/  BRA `(.L_x_46) ;  /* 0x00000000000c7947 */ /* 0x000fec0003800000 */
.L_x_39:
[----:B------:R-:W0:Y:S01]  /*09c0*/  MUFU.RSQ R0, -QNAN ;  /* 0xffc0000000007908 */ /* 0x000e220000001400 */
[----:B------:R-:W-:Y:S05]  /*09d0*/  BRA `(.L_x_46) ;  /* 0x0000000000047947 */ /* 0x000fea0003800000 */
.L_x_38:
[----:B------:R-:W-:-:S07]  /*09e0*/  FADD.FTZ R0, R0, R3 ;  /* 0x0000000300007221 */ /* 0x000fce0000010000 */
.L_x_46:
[----:B------:R-:W-:Y:S05]  /*09f0*/  BSYNC.RECONVERGENT B1 ;  /* 0x0000000000017941 */ /* 0x000fea0003800200 */
.L_x_36:
[----:B------:R-:W-:-:S04]  /*0a00*/  IMAD.MOV.U32 R5, RZ, RZ, 0x0 ;  /* 0x00000000ff057424 */ /* 0x000fc800078e00ff */
[----:B0-----:R-:W-:Y:S05]  /*0a10*/  RET.REL.NODEC R4 `(_Z15gaussian_kernelPfif) ;  /* 0xfffffff404787950 */ /* 0x001fea0003c3ffff */
.L_x_47:
        /* <DEDUP_REMOVED lines=14> */
.L_x_49:


//--------------------- .nv.shared._Z14calculate_ssimPKfS0_iPf --------------------------
	.section	.nv.shared._Z14calculate_ssimPKfS0_iPf,"aw",@nobits
	.sectionflags	@""
	.align	4
.nv.shared._Z14calculate_ssimPKfS0_iPf:
	.zero		1088


//--------------------- .nv.shared.reserved.0     --------------------------
	.section	.nv.shared.reserved.0,"aw",@nobits
	.weak		__nv_reservedSMEM_offset_0_alias
	.size		__nv_reservedSMEM_offset_0_alias, 0, 64
	.other		__nv_reservedSMEM_offset_0_alias,@"STO_CUDA_RESERVED_SHARED STV_DEFAULT"
__nv_reservedSMEM_offset_0_alias:
	.zero		0
	.zero		64


//--------------------- .nv.shared._Z14calculate_psnrPKfS0_iPf --------------------------
	.section	.nv.shared._Z14calculate_psnrPKfS0_iPf,"aw",@nobits
	.sectionflags	@""
	.align	4
.nv.shared._Z14calculate_psnrPKfS0_iPf:
	.zero		1088


//--------------------- .nv.constant0._Z14calculate_ssimPKfS0_iPf --------------------------
	.section	.nv.constant0._Z14calculate_ssimPKfS0_iPf,"a",@progbits
	.sectionflags	@""
	.align	4
.nv.constant0._Z14calculate_ssimPKfS0_iPf:
	.zero		928


//--------------------- .nv.constant0._Z14calculate_psnrPKfS0_iPf --------------------------
	.section	.nv.constant0._Z14calculate_psnrPKfS0_iPf,"a",@progbits
	.sectionflags	@""
	.align	4
.nv.constant0._Z14calculate_psnrPKfS0_iPf:
	.zero		928


//--------------------- .nv.constant0._Z15gaussian_kernelPfif --------------------------
	.section	.nv.constant0._Z15gaussian_kernelPfif,"a",@progbits
	.sectionflags	@""
	.align	4
.nv.constant0._Z15gaussian_kernelPfif:
	.zero		912


//--------------------- SYMBOLS --------------------------

	.type		.nv.reservedSmem.offset0,@object
	.size		.nv.reservedSmem.offset0,0x4
	.type		.nv.reservedSmem.cap,@object
	.size		.nv.reservedSmem.cap,0x4
